//
// Generated by NVIDIA NVVM Compiler
//
// Compiler Build ID: CL-36424714
// Cuda compilation tools, release 13.0, V13.0.88
// Based on NVVM 20.0.0
//

.version 9.0
.target sm_100
.address_size 64

	// .globl	_Z8l2_chasePjS_S_jjj
// _ZZ8l2_chasePjS_S_jjjE8s_tvalue has been demoted
// _ZZ8l2_chasePjS_S_jjjE7s_index has been demoted

.visible .entry _Z8l2_chasePjS_S_jjj(
	.param .u64 .ptr .align 1 _Z8l2_chasePjS_S_jjj_param_0,
	.param .u64 .ptr .align 1 _Z8l2_chasePjS_S_jjj_param_1,
	.param .u64 .ptr .align 1 _Z8l2_chasePjS_S_jjj_param_2,
	.param .u32 _Z8l2_chasePjS_S_jjj_param_3,
	.param .u32 _Z8l2_chasePjS_S_jjj_param_4,
	.param .u32 _Z8l2_chasePjS_S_jjj_param_5
)
{
	.reg .pred 	%p<25>;
	.reg .b32 	%r<246>;
	.reg .b64 	%rd<78>;
	// demoted variable
	.shared .align 4 .b8 _ZZ8l2_chasePjS_S_jjjE8s_tvalue[16384];
	// demoted variable
	.shared .align 4 .b8 _ZZ8l2_chasePjS_S_jjjE7s_index[16384];
	ld.param.u64 	%rd23, [_Z8l2_chasePjS_S_jjj_param_0];
	ld.param.u64 	%rd24, [_Z8l2_chasePjS_S_jjj_param_1];
	ld.param.u64 	%rd22, [_Z8l2_chasePjS_S_jjj_param_2];
	ld.param.u32 	%r47, [_Z8l2_chasePjS_S_jjj_param_3];
	ld.param.u32 	%r48, [_Z8l2_chasePjS_S_jjj_param_4];
	ld.param.u32 	%r50, [_Z8l2_chasePjS_S_jjj_param_5];
	cvta.to.global.u64 	%rd1, %rd24;
	cvta.to.global.u64 	%rd2, %rd23;
	// begin inline asm
	mov.u32 %r49, %smid;
	// end inline asm
	setp.ne.s32 	%p1, %r49, %r50;
	@%p1 bra 	$L__BB0_32;
	setp.eq.s32 	%p2, %r47, 0;
	mov.b32 	%r233, 0;
	@%p2 bra 	$L__BB0_8;
	and.b32  	%r1, %r47, 3;
	setp.lt.u32 	%p3, %r47, 4;
	mov.b32 	%r229, 0;
	mov.u32 	%r233, %r229;
	@%p3 bra 	$L__BB0_5;
	and.b32  	%r229, %r47, -4;
	neg.s32 	%r226, %r229;
	mov.b32 	%r233, 0;
	mov.u64 	%rd70, %rd22;
$L__BB0_4:
	// begin inline asm
	{	
ld.global.cg.u32 %r55, [%rd70];
	}
	// end inline asm
	add.s32 	%r59, %r55, %r233;
	add.s64 	%rd26, %rd70, 4;
	// begin inline asm
	{	
ld.global.cg.u32 %r56, [%rd26];
	}
	// end inline asm
	add.s32 	%r60, %r56, %r59;
	add.s64 	%rd27, %rd70, 8;
	// begin inline asm
	{	
ld.global.cg.u32 %r57, [%rd27];
	}
	// end inline asm
	add.s32 	%r61, %r57, %r60;
	add.s64 	%rd28, %rd70, 12;
	// begin inline asm
	{	
ld.global.cg.u32 %r58, [%rd28];
	}
	// end inline asm
	add.s32 	%r233, %r58, %r61;
	add.s32 	%r226, %r226, 4;
	add.s64 	%rd70, %rd70, 16;
	setp.ne.s32 	%p4, %r226, 0;
	@%p4 bra 	$L__BB0_4;
$L__BB0_5:
	setp.eq.s32 	%p5, %r1, 0;
	@%p5 bra 	$L__BB0_8;
	mul.wide.u32 	%rd29, %r229, 4;
	add.s64 	%rd71, %rd22, %rd29;
	neg.s32 	%r231, %r1;
$L__BB0_7:
	.pragma "nounroll";
	// begin inline asm
	{	
ld.global.cg.u32 %r62, [%rd71];
	}
	// end inline asm
	add.s32 	%r233, %r62, %r233;
	add.s64 	%rd71, %rd71, 4;
	add.s32 	%r231, %r231, 1;
	setp.ne.s32 	%p6, %r231, 0;
	@%p6 bra 	$L__BB0_7;
$L__BB0_8:
	// begin inline asm
	bar.sync 0;
	// end inline asm
	setp.eq.s32 	%p7, %r48, 0;
	@%p7 bra 	$L__BB0_20;
	mov.u32 	%r64, %tid.x;
	mul.wide.u32 	%rd31, %r64, 4;
	add.s64 	%rd73, %rd22, %rd31;
	and.b32  	%r17, %r48, 7;
	setp.lt.u32 	%p8, %r48, 8;
	mov.b32 	%r238, 0;
	@%p8 bra 	$L__BB0_12;
	and.b32  	%r238, %r48, -8;
	mov.u32 	%r67, _ZZ8l2_chasePjS_S_jjjE7s_index;
	add.s32 	%r235, %r67, 16;
	mov.u32 	%r68, _ZZ8l2_chasePjS_S_jjjE8s_tvalue;
	add.s32 	%r234, %r68, 16;
	neg.s32 	%r236, %r238;
$L__BB0_11:
	.pragma "nounroll";
	// begin inline asm
	mov.u32 %r69, %clock;
	// end inline asm
	// begin inline asm
	{	
ld.global.cg.u32 %r70, [%rd73];
	}
	// end inline asm
	mul.wide.u32 	%rd40, %r70, 4;
	add.s64 	%rd33, %rd73, %rd40;
	st.shared.u32 	[%r235+-16], %r70;
	// begin inline asm
	mov.u32 %r71, %clock;
	// end inline asm
	sub.s32 	%r93, %r71, %r69;
	add.s32 	%r94, %r93, -35;
	st.shared.u32 	[%r234+-16], %r94;
	// begin inline asm
	mov.u32 %r72, %clock;
	// end inline asm
	// begin inline asm
	{	
ld.global.cg.u32 %r73, [%rd33];
	}
	// end inline asm
	mul.wide.u32 	%rd41, %r73, 4;
	add.s64 	%rd34, %rd33, %rd41;
	st.shared.u32 	[%r235+-12], %r73;
	// begin inline asm
	mov.u32 %r74, %clock;
	// end inline asm
	sub.s32 	%r95, %r74, %r72;
	add.s32 	%r96, %r95, -35;
	st.shared.u32 	[%r234+-12], %r96;
	// begin inline asm
	mov.u32 %r75, %clock;
	// end inline asm
	// begin inline asm
	{	
ld.global.cg.u32 %r76, [%rd34];
	}
	// end inline asm
	mul.wide.u32 	%rd42, %r76, 4;
	add.s64 	%rd35, %rd34, %rd42;
	st.shared.u32 	[%r235+-8], %r76;
	// begin inline asm
	mov.u32 %r77, %clock;
	// end inline asm
	sub.s32 	%r97, %r77, %r75;
	add.s32 	%r98, %r97, -35;
	st.shared.u32 	[%r234+-8], %r98;
	// begin inline asm
	mov.u32 %r78, %clock;
	// end inline asm
	// begin inline asm
	{	
ld.global.cg.u32 %r79, [%rd35];
	}
	// end inline asm
	mul.wide.u32 	%rd43, %r79, 4;
	add.s64 	%rd36, %rd35, %rd43;
	st.shared.u32 	[%r235+-4], %r79;
	// begin inline asm
	mov.u32 %r80, %clock;
	// end inline asm
	sub.s32 	%r99, %r80, %r78;
	add.s32 	%r100, %r99, -35;
	st.shared.u32 	[%r234+-4], %r100;
	// begin inline asm
	mov.u32 %r81, %clock;
	// end inline asm
	// begin inline asm
	{	
ld.global.cg.u32 %r82, [%rd36];
	}
	// end inline asm
	mul.wide.u32 	%rd44, %r82, 4;
	add.s64 	%rd37, %rd36, %rd44;
	st.shared.u32 	[%r235], %r82;
	// begin inline asm
	mov.u32 %r83, %clock;
	// end inline asm
	sub.s32 	%r101, %r83, %r81;
	add.s32 	%r102, %r101, -35;
	st.shared.u32 	[%r234], %r102;
	// begin inline asm
	mov.u32 %r84, %clock;
	// end inline asm
	// begin inline asm
	{	
ld.global.cg.u32 %r85, [%rd37];
	}
	// end inline asm
	mul.wide.u32 	%rd45, %r85, 4;
	add.s64 	%rd38, %rd37, %rd45;
	st.shared.u32 	[%r235+4], %r85;
	// begin inline asm
	mov.u32 %r86, %clock;
	// end inline asm
	sub.s32 	%r103, %r86, %r84;
	add.s32 	%r104, %r103, -35;
	st.shared.u32 	[%r234+4], %r104;
	// begin inline asm
	mov.u32 %r87, %clock;
	// end inline asm
	// begin inline asm
	{	
ld.global.cg.u32 %r88, [%rd38];
	}
	// end inline asm
	mul.wide.u32 	%rd46, %r88, 4;
	add.s64 	%rd39, %rd38, %rd46;
	st.shared.u32 	[%r235+8], %r88;
	// begin inline asm
	mov.u32 %r89, %clock;
	// end inline asm
	sub.s32 	%r105, %r89, %r87;
	add.s32 	%r106, %r105, -35;
	st.shared.u32 	[%r234+8], %r106;
	// begin inline asm
	mov.u32 %r90, %clock;
	// end inline asm
	// begin inline asm
	{	
ld.global.cg.u32 %r91, [%rd39];
	}
	// end inline asm
	mul.wide.u32 	%rd47, %r91, 4;
	add.s64 	%rd73, %rd39, %rd47;
	st.shared.u32 	[%r235+12], %r91;
	// begin inline asm
	mov.u32 %r92, %clock;
	// end inline asm
	sub.s32 	%r107, %r92, %r90;
	add.s32 	%r108, %r107, -35;
	st.shared.u32 	[%r234+12], %r108;
	add.s32 	%r236, %r236, 8;
	add.s32 	%r235, %r235, 32;
	add.s32 	%r234, %r234, 32;
	setp.ne.s32 	%p9, %r236, 0;
	@%p9 bra 	$L__BB0_11;
$L__BB0_12:
	setp.eq.s32 	%p10, %r17, 0;
	@%p10 bra 	$L__BB0_20;
	and.b32  	%r27, %r48, 3;
	setp.lt.u32 	%p11, %r17, 4;
	@%p11 bra 	$L__BB0_15;
	// begin inline asm
	mov.u32 %r109, %clock;
	// end inline asm
	// begin inline asm
	{	
ld.global.cg.u32 %r110, [%rd73];
	}
	// end inline asm
	mul.wide.u32 	%rd52, %r110, 4;
	add.s64 	%rd49, %rd73, %rd52;
	shl.b32 	%r121, %r238, 2;
	mov.u32 	%r122, _ZZ8l2_chasePjS_S_jjjE7s_index;
	add.s32 	%r123, %r122, %r121;
	st.shared.u32 	[%r123], %r110;
	// begin inline asm
	mov.u32 %r111, %clock;
	// end inline asm
	sub.s32 	%r124, %r111, %r109;
	add.s32 	%r125, %r124, -35;
	mov.u32 	%r126, _ZZ8l2_chasePjS_S_jjjE8s_tvalue;
	add.s32 	%r127, %r126, %r121;
	st.shared.u32 	[%r127], %r125;
	// begin inline asm
	mov.u32 %r112, %clock;
	// end inline asm
	// begin inline asm
	{	
ld.global.cg.u32 %r113, [%rd49];
	}
	// end inline asm
	mul.wide.u32 	%rd53, %r113, 4;
	add.s64 	%rd50, %rd49, %rd53;
	st.shared.u32 	[%r123+4], %r113;
	// begin inline asm
	mov.u32 %r114, %clock;
	// end inline asm
	sub.s32 	%r128, %r114, %r112;
	add.s32 	%r129, %r128, -35;
	st.shared.u32 	[%r127+4], %r129;
	// begin inline asm
	mov.u32 %r115, %clock;
	// end inline asm
	// begin inline asm
	{	
ld.global.cg.u32 %r116, [%rd50];
	}
	// end inline asm
	mul.wide.u32 	%rd54, %r116, 4;
	add.s64 	%rd51, %rd50, %rd54;
	st.shared.u32 	[%r123+8], %r116;
	// begin inline asm
	mov.u32 %r117, %clock;
	// end inline asm
	sub.s32 	%r130, %r117, %r115;
	add.s32 	%r131, %r130, -35;
	st.shared.u32 	[%r127+8], %r131;
	// begin inline asm
	mov.u32 %r118, %clock;
	// end inline asm
	// begin inline asm
	{	
ld.global.cg.u32 %r119, [%rd51];
	}
	// end inline asm
	mul.wide.u32 	%rd55, %r119, 4;
	add.s64 	%rd73, %rd51, %rd55;
	st.shared.u32 	[%r123+12], %r119;
	// begin inline asm
	mov.u32 %r120, %clock;
	// end inline asm
	sub.s32 	%r132, %r120, %r118;
	add.s32 	%r133, %r132, -35;
	st.shared.u32 	[%r127+12], %r133;
	add.s32 	%r238, %r238, 4;
$L__BB0_15:
	setp.eq.s32 	%p12, %r27, 0;
	@%p12 bra 	$L__BB0_20;
	setp.eq.s32 	%p13, %r27, 1;
	@%p13 bra 	$L__BB0_18;
	// begin inline asm
	mov.u32 %r134, %clock;
	// end inline asm
	// begin inline asm
	{	
ld.global.cg.u32 %r135, [%rd73];
	}
	// end inline asm
	mul.wide.u32 	%rd58, %r135, 4;
	add.s64 	%rd57, %rd73, %rd58;
	shl.b32 	%r140, %r238, 2;
	mov.u32 	%r141, _ZZ8l2_chasePjS_S_jjjE7s_index;
	add.s32 	%r142, %r141, %r140;
	st.shared.u32 	[%r142], %r135;
	// begin inline asm
	mov.u32 %r136, %clock;
	// end inline asm
	sub.s32 	%r143, %r136, %r134;
	add.s32 	%r144, %r143, -35;
	mov.u32 	%r145, _ZZ8l2_chasePjS_S_jjjE8s_tvalue;
	add.s32 	%r146, %r145, %r140;
	st.shared.u32 	[%r146], %r144;
	// begin inline asm
	mov.u32 %r137, %clock;
	// end inline asm
	// begin inline asm
	{	
ld.global.cg.u32 %r138, [%rd57];
	}
	// end inline asm
	mul.wide.u32 	%rd59, %r138, 4;
	add.s64 	%rd73, %rd57, %rd59;
	st.shared.u32 	[%r142+4], %r138;
	// begin inline asm
	mov.u32 %r139, %clock;
	// end inline asm
	sub.s32 	%r147, %r139, %r137;
	add.s32 	%r148, %r147, -35;
	st.shared.u32 	[%r146+4], %r148;
	add.s32 	%r238, %r238, 2;
$L__BB0_18:
	and.b32  	%r149, %r48, 1;
	setp.eq.b32 	%p14, %r149, 1;
	not.pred 	%p15, %p14;
	@%p15 bra 	$L__BB0_20;
	// begin inline asm
	mov.u32 %r150, %clock;
	// end inline asm
	// begin inline asm
	{	
ld.global.cg.u32 %r151, [%rd73];
	}
	// end inline asm
	shl.b32 	%r153, %r238, 2;
	mov.u32 	%r154, _ZZ8l2_chasePjS_S_jjjE7s_index;
	add.s32 	%r155, %r154, %r153;
	st.shared.u32 	[%r155], %r151;
	// begin inline asm
	mov.u32 %r152, %clock;
	// end inline asm
	sub.s32 	%r156, %r152, %r150;
	add.s32 	%r157, %r156, -35;
	mov.u32 	%r158, _ZZ8l2_chasePjS_S_jjjE8s_tvalue;
	add.s32 	%r159, %r158, %r153;
	st.shared.u32 	[%r159], %r157;
$L__BB0_20:
	setp.eq.s32 	%p16, %r48, 0;
	// begin inline asm
	bar.sync 0;
	// end inline asm
	@%p16 bra 	$L__BB0_32;
	and.b32  	%r32, %r48, 7;
	setp.lt.u32 	%p17, %r48, 8;
	mov.b32 	%r244, 0;
	@%p17 bra 	$L__BB0_24;
	and.b32  	%r244, %r48, -8;
	neg.s32 	%r242, %r244;
	add.s64 	%rd77, %rd2, 16;
	mov.u32 	%r163, _ZZ8l2_chasePjS_S_jjjE8s_tvalue;
	add.s32 	%r241, %r163, 16;
	mov.u32 	%r164, _ZZ8l2_chasePjS_S_jjjE7s_index;
	add.s32 	%r240, %r164, 16;
	add.s64 	%rd76, %rd1, 16;
$L__BB0_23:
	.pragma "nounroll";
	ld.shared.u32 	%r165, [%r241+-16];
	st.global.u32 	[%rd77+-16], %r165;
	ld.shared.u32 	%r166, [%r240+-16];
	add.s32 	%r167, %r166, %r233;
	st.global.u32 	[%rd76+-16], %r167;
	ld.shared.u32 	%r168, [%r241+-12];
	st.global.u32 	[%rd77+-12], %r168;
	ld.shared.u32 	%r169, [%r240+-12];
	add.s32 	%r170, %r169, %r233;
	st.global.u32 	[%rd76+-12], %r170;
	ld.shared.u32 	%r171, [%r241+-8];
	st.global.u32 	[%rd77+-8], %r171;
	ld.shared.u32 	%r172, [%r240+-8];
	add.s32 	%r173, %r172, %r233;
	st.global.u32 	[%rd76+-8], %r173;
	ld.shared.u32 	%r174, [%r241+-4];
	st.global.u32 	[%rd77+-4], %r174;
	ld.shared.u32 	%r175, [%r240+-4];
	add.s32 	%r176, %r175, %r233;
	st.global.u32 	[%rd76+-4], %r176;
	ld.shared.u32 	%r177, [%r241];
	st.global.u32 	[%rd77], %r177;
	ld.shared.u32 	%r178, [%r240];
	add.s32 	%r179, %r178, %r233;
	st.global.u32 	[%rd76], %r179;
	ld.shared.u32 	%r180, [%r241+4];
	st.global.u32 	[%rd77+4], %r180;
	ld.shared.u32 	%r181, [%r240+4];
	add.s32 	%r182, %r181, %r233;
	st.global.u32 	[%rd76+4], %r182;
	ld.shared.u32 	%r183, [%r241+8];
	st.global.u32 	[%rd77+8], %r183;
	ld.shared.u32 	%r184, [%r240+8];
	add.s32 	%r185, %r184, %r233;
	st.global.u32 	[%rd76+8], %r185;
	ld.shared.u32 	%r186, [%r241+12];
	st.global.u32 	[%rd77+12], %r186;
	ld.shared.u32 	%r187, [%r240+12];
	add.s32 	%r188, %r187, %r233;
	st.global.u32 	[%rd76+12], %r188;
	add.s32 	%r242, %r242, 8;
	add.s32 	%r241, %r241, 32;
	add.s64 	%rd77, %rd77, 32;
	add.s64 	%rd76, %rd76, 32;
	add.s32 	%r240, %r240, 32;
	setp.ne.s32 	%p18, %r242, 0;
	@%p18 bra 	$L__BB0_23;
$L__BB0_24:
	setp.eq.s32 	%p19, %r32, 0;
	@%p19 bra 	$L__BB0_32;
	and.b32  	%r42, %r48, 3;
	setp.lt.u32 	%p20, %r32, 4;
	@%p20 bra 	$L__BB0_27;
	shl.b32 	%r189, %r244, 2;
	mov.u32 	%r190, _ZZ8l2_chasePjS_S_jjjE8s_tvalue;
	add.s32 	%r191, %r190, %r189;
	ld.shared.u32 	%r192, [%r191];
	mul.wide.u32 	%rd61, %r244, 4;
	add.s64 	%rd62, %rd2, %rd61;
	st.global.u32 	[%rd62], %r192;
	mov.u32 	%r193, _ZZ8l2_chasePjS_S_jjjE7s_index;
	add.s32 	%r194, %r193, %r189;
	ld.shared.u32 	%r195, [%r194];
	add.s32 	%r196, %r195, %r233;
	add.s64 	%rd63, %rd1, %rd61;
	st.global.u32 	[%rd63], %r196;
	ld.shared.u32 	%r197, [%r191+4];
	st.global.u32 	[%rd62+4], %r197;
	ld.shared.u32 	%r198, [%r194+4];
	add.s32 	%r199, %r198, %r233;
	st.global.u32 	[%rd63+4], %r199;
	ld.shared.u32 	%r200, [%r191+8];
	st.global.u32 	[%rd62+8], %r200;
	ld.shared.u32 	%r201, [%r194+8];
	add.s32 	%r202, %r201, %r233;
	st.global.u32 	[%rd63+8], %r202;
	ld.shared.u32 	%r203, [%r191+12];
	st.global.u32 	[%rd62+12], %r203;
	ld.shared.u32 	%r204, [%r194+12];
	add.s32 	%r205, %r204, %r233;
	st.global.u32 	[%rd63+12], %r205;
	add.s32 	%r244, %r244, 4;
$L__BB0_27:
	setp.eq.s32 	%p21, %r42, 0;
	@%p21 bra 	$L__BB0_32;
	setp.eq.s32 	%p22, %r42, 1;
	@%p22 bra 	$L__BB0_30;
	shl.b32 	%r206, %r244, 2;
	mov.u32 	%r207, _ZZ8l2_chasePjS_S_jjjE8s_tvalue;
	add.s32 	%r208, %r207, %r206;
	ld.shared.u32 	%r209, [%r208];
	mul.wide.u32 	%rd64, %r244, 4;
	add.s64 	%rd65, %rd2, %rd64;
	st.global.u32 	[%rd65], %r209;
	mov.u32 	%r210, _ZZ8l2_chasePjS_S_jjjE7s_index;
	add.s32 	%r211, %r210, %r206;
	ld.shared.u32 	%r212, [%r211];
	add.s32 	%r213, %r212, %r233;
	add.s64 	%rd66, %rd1, %rd64;
	st.global.u32 	[%rd66], %r213;
	ld.shared.u32 	%r214, [%r208+4];
	st.global.u32 	[%rd65+4], %r214;
	ld.shared.u32 	%r215, [%r211+4];
	add.s32 	%r216, %r215, %r233;
	st.global.u32 	[%rd66+4], %r216;
	add.s32 	%r244, %r244, 2;
$L__BB0_30:
	and.b32  	%r217, %r48, 1;
	setp.eq.b32 	%p23, %r217, 1;
	not.pred 	%p24, %p23;
	@%p24 bra 	$L__BB0_32;
	shl.b32 	%r218, %r244, 2;
	mov.u32 	%r219, _ZZ8l2_chasePjS_S_jjjE8s_tvalue;
	add.s32 	%r220, %r219, %r218;
	ld.shared.u32 	%r221, [%r220];
	mul.wide.u32 	%rd67, %r244, 4;
	add.s64 	%rd68, %rd2, %rd67;
	st.global.u32 	[%rd68], %r221;
	mov.u32 	%r222, _ZZ8l2_chasePjS_S_jjjE7s_index;
	add.s32 	%r223, %r222, %r218;
	ld.shared.u32 	%r224, [%r223];
	add.s32 	%r225, %r224, %r233;
	add.s64 	%rd69, %rd1, %rd67;
	st.global.u32 	[%rd69], %r225;
$L__BB0_32:
	ret;

}
	// .globl	_Z5l2_bwPdS_Piji
.visible .entry _Z5l2_bwPdS_Piji(
	.param .u64 .ptr .align 1 _Z5l2_bwPdS_Piji_param_0,
	.param .u64 .ptr .align 1 _Z5l2_bwPdS_Piji_param_1,
	.param .u64 .ptr .align 1 _Z5l2_bwPdS_Piji_param_2,
	.param .u32 _Z5l2_bwPdS_Piji_param_3,
	.param .u32 _Z5l2_bwPdS_Piji_param_4
)
{
	.reg .pred 	%p<9>;
	.reg .b32 	%r<30>;
	.reg .b64 	%rd<26>;
	.reg .b64 	%fd<34>;

	ld.param.u64 	%rd4, [_Z5l2_bwPdS_Piji_param_0];
	ld.param.u64 	%rd5, [_Z5l2_bwPdS_Piji_param_2];
	ld.param.u32 	%r14, [_Z5l2_bwPdS_Piji_param_3];
	ld.param.u32 	%r15, [_Z5l2_bwPdS_Piji_param_4];
	cvta.to.global.u64 	%rd6, %rd5;
	// begin inline asm
	mov.u32 %r16, %smid;
	// end inline asm
	mul.wide.u32 	%rd7, %r16, 4;
	add.s64 	%rd8, %rd6, %rd7;
	ld.global.u32 	%r17, [%rd8];
	shl.b32 	%r1, %r17, 10;
	setp.lt.s32 	%p1, %r15, 1;
	mov.f64 	%fd31, 0d0000000000000000;
	@%p1 bra 	$L__BB1_11;
	mov.u32 	%r19, %tid.x;
	add.s32 	%r2, %r1, %r19;
	add.s32 	%r3, %r2, 2048;
	max.u32 	%r20, %r14, %r3;
	not.b32 	%r21, %r19;
	add.s32 	%r22, %r20, %r21;
	sub.s32 	%r4, %r22, %r1;
	and.b32  	%r5, %r4, 6144;
	mul.wide.u32 	%rd9, %r2, 8;
	add.s64 	%rd1, %rd4, %rd9;
	mul.wide.u32 	%rd10, %r3, 8;
	add.s64 	%rd2, %rd4, %rd10;
	add.s32 	%r6, %r2, 4096;
	mul.wide.u32 	%rd11, %r6, 8;
	add.s64 	%rd3, %rd4, %rd11;
	add.s32 	%r7, %r2, 6144;
	mov.f64 	%fd31, 0d0000000000000000;
	mov.b32 	%r27, 0;
$L__BB1_2:
	setp.ge.u32 	%p2, %r2, %r14;
	@%p2 bra 	$L__BB1_10;
	setp.eq.s32 	%p3, %r5, 6144;
	mov.u32 	%r28, %r2;
	@%p3 bra 	$L__BB1_7;
	setp.eq.s32 	%p4, %r5, 0;
	// begin inline asm
	{	
.reg .f64 data;
	ld.global.cg.f64 data, [%rd1];
	add.f64 %fd31, data, %fd31;
	}
	// end inline asm
	mov.u32 	%r28, %r3;
	@%p4 bra 	$L__BB1_7;
	setp.eq.s32 	%p5, %r5, 2048;
	// begin inline asm
	{	
.reg .f64 data;
	ld.global.cg.f64 data, [%rd2];
	add.f64 %fd31, data, %fd31;
	}
	// end inline asm
	mov.u32 	%r28, %r6;
	@%p5 bra 	$L__BB1_7;
	// begin inline asm
	{	
.reg .f64 data;
	ld.global.cg.f64 data, [%rd3];
	add.f64 %fd31, data, %fd31;
	}
	// end inline asm
	mov.u32 	%r28, %r7;
$L__BB1_7:
	setp.lt.u32 	%p6, %r4, 6144;
	@%p6 bra 	$L__BB1_10;
	add.s32 	%r29, %r28, 4096;
$L__BB1_9:
	add.s32 	%r23, %r29, -4096;
	mul.wide.u32 	%rd19, %r23, 8;
	add.s64 	%rd15, %rd4, %rd19;
	// begin inline asm
	{	
.reg .f64 data;
	ld.global.cg.f64 data, [%rd15];
	add.f64 %fd31, data, %fd31;
	}
	// end inline asm
	add.s32 	%r24, %r29, -2048;
	mul.wide.u32 	%rd20, %r24, 8;
	add.s64 	%rd16, %rd4, %rd20;
	// begin inline asm
	{	
.reg .f64 data;
	ld.global.cg.f64 data, [%rd16];
	add.f64 %fd31, data, %fd31;
	}
	// end inline asm
	add.s32 	%r25, %r29, 2048;
	mul.wide.u32 	%rd21, %r29, 8;
	add.s64 	%rd17, %rd4, %rd21;
	// begin inline asm
	{	
.reg .f64 data;
	ld.global.cg.f64 data, [%rd17];
	add.f64 %fd31, data, %fd31;
	}
	// end inline asm
	mul.wide.u32 	%rd22, %r25, 8;
	add.s64 	%rd18, %rd4, %rd22;
	// begin inline asm
	{	
.reg .f64 data;
	ld.global.cg.f64 data, [%rd18];
	add.f64 %fd31, data, %fd31;
	}
	// end inline asm
	add.s32 	%r12, %r29, 8192;
	add.s32 	%r26, %r29, 4096;
	setp.lt.u32 	%p7, %r26, %r14;
	mov.u32 	%r29, %r12;
	@%p7 bra 	$L__BB1_9;
$L__BB1_10:
	add.s32 	%r27, %r27, 1;
	setp.ne.s32 	%p8, %r27, %r15;
	@%p8 bra 	$L__BB1_2;
$L__BB1_11:
	cvta.to.global.u64 	%rd23, %rd4;
	mul.wide.s32 	%rd24, %r1, 8;
	add.s64 	%rd25, %rd23, %rd24;
	st.global.f64 	[%rd25], %fd31;
	ret;

}


// ===== COMPILED SASS (sm_100) =====

	.target	sm_100

	.elftype	@"ET_EXEC"


//--------------------- .note.nv.tkinfo           --------------------------
	.section	.note.nv.tkinfo,"",@"SHT_NOTE"
	.sectionflags	@"SHF_NOTE_NV_TKINFO"
	.tkinfo
        /*0018*/ 	.word	0x00000002
        /*0030*/ 	.string	""
        /*0030*/ 	.string	"ptxas"
        /*0030*/ 	.string	"Cuda compilation tools, release 13.0, V13.0.88"
        /*0030*/ 	.string	"Build cuda_13.0.r13.0/compiler.36424714_0"
        /*0030*/ 	.string	"-arch sm_100 -m 64 "



//--------------------- .note.nv.cuinfo           --------------------------
	.section	.note.nv.cuinfo,"",@"SHT_NOTE"
	.sectionflags	@"SHF_NOTE_NV_CUINFO"
        /*0018*/ 	.short	0x0002
        /*001a*/ 	.short	0x0064
        /*001c*/ 	.short	0x0082
	.zero		2


//--------------------- .nv.info                  --------------------------
	.section	.nv.info,"",@"SHT_CUDA_INFO"
	.align	4


	//----- nvinfo : EIATTR_REGCOUNT
	.align		4
        /*0000*/ 	.byte	0x04, 0x2f
        /*0002*/ 	.short	(.L_1 - .L_0)
	.align		4
.L_0:
        /*0004*/ 	.word	index@(_Z8l2_chasePjS_S_jjj)
        /*0008*/ 	.word	0x00000020


	//----- nvinfo : EIATTR_FRAME_SIZE
	.align		4
.L_1:
        /*000c*/ 	.byte	0x04, 0x11
        /*000e*/ 	.short	(.L_3 - .L_2)
	.align		4
.L_2:
        /*0010*/ 	.word	index@(_Z8l2_chasePjS_S_jjj)
        /*0014*/ 	.word	0x00000000


	//----- nvinfo : EIATTR_REGCOUNT
	.align		4
.L_3:
        /*0018*/ 	.byte	0x04, 0x2f
        /*001a*/ 	.short	(.L_5 - .L_4)
	.align		4
.L_4:
        /*001c*/ 	.word	index@(_Z5l2_bwPdS_Piji)
        /*0020*/ 	.word	0x00000020


	//----- nvinfo : EIATTR_FRAME_SIZE
	.align		4
.L_5:
        /*0024*/ 	.byte	0x04, 0x11
        /*0026*/ 	.short	(.L_7 - .L_6)
	.align		4
.L_6:
        /*0028*/ 	.word	index@(_Z5l2_bwPdS_Piji)
        /*002c*/ 	.word	0x00000000


	//----- nvinfo : EIATTR_MIN_STACK_SIZE
	.align		4
.L_7:
        /*0030*/ 	.byte	0x04, 0x12
        /*0032*/ 	.short	(.L_9 - .L_8)
	.align		4
.L_8:
        /*0034*/ 	.word	index@(_Z5l2_bwPdS_Piji)
        /*0038*/ 	.word	0x00000000


	//----- nvinfo : EIATTR_MIN_STACK_SIZE
	.align		4
.L_9:
        /*003c*/ 	.byte	0x04, 0x12
        /*003e*/ 	.short	(.L_11 - .L_10)
	.align		4
.L_10:
        /*0040*/ 	.word	index@(_Z8l2_chasePjS_S_jjj)
        /*0044*/ 	.word	0x00000000
.L_11:


//--------------------- .nv.compat                --------------------------
	.section	.nv.compat,"",@"SHT_CUDA_COMPAT_INFO"
	.align	4
        /*0000*/ 	.byte	0x02, 0x09, 0x00, 0x00, 0x02, 0x02, 0x01, 0x00, 0x02, 0x05, 0x05, 0x00, 0x03, 0x07, 0x01, 0x01
        /*0010*/ 	.byte	0x02, 0x03, 0x00, 0x00, 0x02, 0x06, 0x01, 0x00, 0x04, 0x0b, 0x08, 0x00, 0x01, 0x00, 0x00, 0x00
        /*0020*/ 	.byte	0x00, 0x00, 0x00, 0x00


//--------------------- .nv.info._Z5l2_bwPdS_Piji --------------------------
	.section	.nv.info._Z5l2_bwPdS_Piji,"",@"SHT_CUDA_INFO"
	.sectionflags	@""
	.align	4


	//----- nvinfo : EIATTR_CUDA_API_VERSION
	.align		4
        /*0000*/ 	.byte	0x04, 0x37
        /*0002*/ 	.short	(.L_13 - .L_12)
.L_12:
        /*0004*/ 	.word	0x00000082


	//----- nvinfo : EIATTR_KPARAM_INFO
	.align		4
.L_13:
        /*0008*/ 	.byte	0x04, 0x17
        /*000a*/ 	.short	(.L_15 - .L_14)
.L_14:
        /*000c*/ 	.word	0x00000000
        /*0010*/ 	.short	0x0004
        /*0012*/ 	.short	0x001c
        /*0014*/ 	.byte	0x00, 0xf0, 0x11, 0x00


	//----- nvinfo : EIATTR_KPARAM_INFO
	.align		4
.L_15:
        /*0018*/ 	.byte	0x04, 0x17
        /*001a*/ 	.short	(.L_17 - .L_16)
.L_16:
        /*001c*/ 	.word	0x00000000
        /*0020*/ 	.short	0x0003
        /*0022*/ 	.short	0x0018
        /*0024*/ 	.byte	0x00, 0xf0, 0x11, 0x00


	//----- nvinfo : EIATTR_KPARAM_INFO
	.align		4
.L_17:
        /*0028*/ 	.byte	0x04, 0x17
        /*002a*/ 	.short	(.L_19 - .L_18)
.L_18:
        /*002c*/ 	.word	0x00000000
        /*0030*/ 	.short	0x0002
        /*0032*/ 	.short	0x0010
        /*0034*/ 	.byte	0x00, 0xf5, 0x21, 0x00


	//----- nvinfo : EIATTR_KPARAM_INFO
	.align		4
.L_19:
        /*0038*/ 	.byte	0x04, 0x17
        /*003a*/ 	.short	(.L_21 - .L_20)
.L_20:
        /*003c*/ 	.word	0x00000000
        /*0040*/ 	.short	0x0001
        /*0042*/ 	.short	0x0008
        /*0044*/ 	.byte	0x00, 0xf5, 0x21, 0x00


	//----- nvinfo : EIATTR_KPARAM_INFO
	.align		4
.L_21:
        /*0048*/ 	.byte	0x04, 0x17
        /*004a*/ 	.short	(.L_23 - .L_22)
.L_22:
        /*004c*/ 	.word	0x00000000
        /*0050*/ 	.short	0x0000
        /*0052*/ 	.short	0x0000
        /*0054*/ 	.byte	0x00, 0xf5, 0x21, 0x00


	//----- nvinfo : EIATTR_SPARSE_MMA_MASK
	.align		4
.L_23:
        /*0058*/ 	.byte	0x03, 0x50
        /*005a*/ 	.short	0x0000


	//----- nvinfo : EIATTR_MAXREG_COUNT
	.align		4
        /*005c*/ 	.byte	0x03, 0x1b
        /*005e*/ 	.short	0x00ff


	//----- nvinfo : EIATTR_MERCURY_ISA_VERSION
	.align		4
        /*0060*/ 	.byte	0x03, 0x5f
        /*0062*/ 	.short	0x0101


	//----- nvinfo : EIATTR_VRC_CTA_INIT_COUNT
	.align		4
        /*0064*/ 	.byte	0x02, 0x4a
	.zero		1
	.zero		1


	//----- nvinfo : EIATTR_EXIT_INSTR_OFFSETS
	.align		4
        /*0068*/ 	.byte	0x04, 0x1c
        /*006a*/ 	.short	(.L_25 - .L_24)


	//   ....[0]....
.L_24:
        /*006c*/ 	.word	0x000004e0


	//----- nvinfo : EIATTR_CRS_STACK_SIZE
	.align		4
.L_25:
        /*0070*/ 	.byte	0x04, 0x1e
        /*0072*/ 	.short	(.L_27 - .L_26)
.L_26:
        /*0074*/ 	.word	0x00000000


	//----- nvinfo : EIATTR_CBANK_PARAM_SIZE
	.align		4
.L_27:
        /*0078*/ 	.byte	0x03, 0x19
        /*007a*/ 	.short	0x0020


	//----- nvinfo : EIATTR_PARAM_CBANK
	.align		4
        /*007c*/ 	.byte	0x04, 0x0a
        /*007e*/ 	.short	(.L_29 - .L_28)
	.align		4
.L_28:
        /*0080*/ 	.word	index@(.nv.constant0._Z5l2_bwPdS_Piji)
        /*0084*/ 	.short	0x0380
        /*0086*/ 	.short	0x0020


	//----- nvinfo : EIATTR_SW_WAR
	.align		4
.L_29:
        /*0088*/ 	.byte	0x04, 0x36
        /*008a*/ 	.short	(.L_31 - .L_30)
.L_30:
        /*008c*/ 	.word	0x00000008
.L_31:


//--------------------- .nv.info._Z8l2_chasePjS_S_jjj --------------------------
	.section	.nv.info._Z8l2_chasePjS_S_jjj,"",@"SHT_CUDA_INFO"
	.sectionflags	@""
	.align	4


	//----- nvinfo : EIATTR_CUDA_API_VERSION
	.align		4
        /*0000*/ 	.byte	0x04, 0x37
        /*0002*/ 	.short	(.L_33 - .L_32)
.L_32:
        /*0004*/ 	.word	0x00000082


	//----- nvinfo : EIATTR_KPARAM_INFO
	.align		4
.L_33:
        /*0008*/ 	.byte	0x04, 0x17
        /*000a*/ 	.short	(.L_35 - .L_34)
.L_34:
        /*000c*/ 	.word	0x00000000
        /*0010*/ 	.short	0x0005
        /*0012*/ 	.short	0x0020
        /*0014*/ 	.byte	0x00, 0xf0, 0x11, 0x00


	//----- nvinfo : EIATTR_KPARAM_INFO
	.align		4
.L_35:
        /*0018*/ 	.byte	0x04, 0x17
        /*001a*/ 	.short	(.L_37 - .L_36)
.L_36:
        /*001c*/ 	.word	0x00000000
        /*0020*/ 	.short	0x0004
        /*0022*/ 	.short	0x001c
        /*0024*/ 	.byte	0x00, 0xf0, 0x11, 0x00


	//----- nvinfo : EIATTR_KPARAM_INFO
	.align		4
.L_37:
        /*0028*/ 	.byte	0x04, 0x17
        /*002a*/ 	.short	(.L_39 - .L_38)
.L_38:
        /*002c*/ 	.word	0x00000000
        /*0030*/ 	.short	0x0003
        /*0032*/ 	.short	0x0018
        /*0034*/ 	.byte	0x00, 0xf0, 0x11, 0x00


	//----- nvinfo : EIATTR_KPARAM_INFO
	.align		4
.L_39:
        /*0038*/ 	.byte	0x04, 0x17
        /*003a*/ 	.short	(.L_41 - .L_40)
.L_40:
        /*003c*/ 	.word	0x00000000
        /*0040*/ 	.short	0x0002
        /*0042*/ 	.short	0x0010
        /*0044*/ 	.byte	0x00, 0xf5, 0x21, 0x00


	//----- nvinfo : EIATTR_KPARAM_INFO
	.align		4
.L_41:
        /*0048*/ 	.byte	0x04, 0x17
        /*004a*/ 	.short	(.L_43 - .L_42)
.L_42:
        /*004c*/ 	.word	0x00000000
        /*0050*/ 	.short	0x0001
        /*0052*/ 	.short	0x0008
        /*0054*/ 	.byte	0x00, 0xf5, 0x21, 0x00


	//----- nvinfo : EIATTR_KPARAM_INFO
	.align		4
.L_43:
        /*0058*/ 	.byte	0x04, 0x17
        /*005a*/ 	.short	(.L_45 - .L_44)
.L_44:
        /*005c*/ 	.word	0x00000000
        /*0060*/ 	.short	0x0000
        /*0062*/ 	.short	0x0000
        /*0064*/ 	.byte	0x00, 0xf5, 0x21, 0x00


	//----- nvinfo : EIATTR_SPARSE_MMA_MASK
	.align		4
.L_45:
        /*0068*/ 	.byte	0x03, 0x50
        /*006a*/ 	.short	0x0000


	//----- nvinfo : EIATTR_MAXREG_COUNT
	.align		4
        /*006c*/ 	.byte	0x03, 0x1b
        /*006e*/ 	.short	0x00ff


	//----- nvinfo : EIATTR_NUM_BARRIERS
	.align		4
        /*0070*/ 	.byte	0x02, 0x4c
        /*0072*/ 	.byte	0x01
	.zero		1


	//----- nvinfo : EIATTR_MERCURY_ISA_VERSION
	.align		4
        /*0074*/ 	.byte	0x03, 0x5f
        /*0076*/ 	.short	0x0101


	//----- nvinfo : EIATTR_VRC_CTA_INIT_COUNT
	.align		4
        /*0078*/ 	.byte	0x02, 0x4a
	.zero		1
	.zero		1


	//----- nvinfo : EIATTR_EXIT_INSTR_OFFSETS
	.align		4
        /*007c*/ 	.byte	0x04, 0x1c
        /*007e*/ 	.short	(.L_47 - .L_46)


	//   ....[0]....
.L_46:
        /*0080*/ 	.word	0x00000040


	//   ....[1]....
        /*0084*/ 	.word	0x00001110


	//   ....[2]....
        /*0088*/ 	.word	0x00001510


	//   ....[3]....
        /*008c*/ 	.word	0x00001720


	//   ....[4]....
        /*0090*/ 	.word	0x000018b0


	//   ....[5]....
        /*0094*/ 	.word	0x000019c0


	//----- nvinfo : EIATTR_CBANK_PARAM_SIZE
	.align		4
.L_47:
        /*0098*/ 	.byte	0x03, 0x19
        /*009a*/ 	.short	0x0024


	//----- nvinfo : EIATTR_PARAM_CBANK
	.align		4
        /*009c*/ 	.byte	0x04, 0x0a
        /*009e*/ 	.short	(.L_49 - .L_48)
	.align		4
.L_48:
        /*00a0*/ 	.word	index@(.nv.constant0._Z8l2_chasePjS_S_jjj)
        /*00a4*/ 	.short	0x0380
        /*00a6*/ 	.short	0x0024


	//----- nvinfo : EIATTR_SW_WAR
	.align		4
.L_49:
        /*00a8*/ 	.byte	0x04, 0x36
        /*00aa*/ 	.short	(.L_51 - .L_50)
.L_50:
        /*00ac*/ 	.word	0x00000008
.L_51:


//--------------------- .nv.callgraph             --------------------------
	.section	.nv.callgraph,"",@"SHT_CUDA_CALLGRAPH"
	.align	4
	.sectionentsize	8
	.align		4
        /*0000*/ 	.word	0x00000000
	.align		4
        /*0004*/ 	.word	0xffffffff
	.align		4
        /*0008*/ 	.word	0x00000000
	.align		4
        /*000c*/ 	.word	0xfffffffe
	.align		4
        /*0010*/ 	.word	0x00000000
	.align		4
        /*0014*/ 	.word	0xfffffffd
	.align		4
        /*0018*/ 	.word	0x00000000
	.align		4
        /*001c*/ 	.word	0xfffffffc


//--------------------- .text._Z5l2_bwPdS_Piji    --------------------------
	.section	.text._Z5l2_bwPdS_Piji,"ax",@progbits
	.align	128
        .global         _Z5l2_bwPdS_Piji
        .type           _Z5l2_bwPdS_Piji,@function
        .size           _Z5l2_bwPdS_Piji,(.L_x_25 - _Z5l2_bwPdS_Piji)
        .other          _Z5l2_bwPdS_Piji,@"STO_CUDA_ENTRY STV_DEFAULT"
_Z5l2_bwPdS_Piji:
.text._Z5l2_bwPdS_Piji:
[----:B------:R-:W-:Y:S01]  /*0000*/  LDC R1, c[0x0][0x37c] ;  /* 0x0000df00ff017b82 */ /* 0x000fe20000000800 */
[----:B------:R-:W0:Y:S07]  /*0010*/  S2R R5, SR_VIRTUALSMID ;  /* 0x0000000000057919 */ /* 0x000e2e0000004300 */
[----:B------:R-:W0:Y:S01]  /*0020*/  LDC.64 R2, c[0x0][0x390] ;  /* 0x0000e400ff027b82 */ /* 0x000e220000000a00 */
[----:B------:R-:W1:Y:S01]  /*0030*/  LDCU.64 UR6, c[0x0][0x358] ;  /* 0x00006b00ff0677ac */ /* 0x000e620008000a00 */
[----:B------:R-:W2:Y:S01]  /*0040*/  LDCU UR4, c[0x0][0x39c] ;  /* 0x00007380ff0477ac */ /* 0x000ea20008000800 */
[----:B0-----:R-:W-:-:S05]  /*0050*/  IMAD.WIDE.U32 R2, R5, 0x4, R2 ;  /* 0x0000000405027825 */ /* 0x001fca00078e0002 */
[----:B-1----:R-:W3:Y:S01]  /*0060*/  LDG.E R0, desc[UR6][R2.64] ;  /* 0x0000000602007981 */ /* 0x002ee2000c1e1900 */
[----:B--2---:R-:W-:Y:S01]  /*0070*/  UISETP.GE.AND UP0, UPT, UR4, 0x1, UPT ;  /* 0x000000010400788c */ /* 0x004fe2000bf06270 */
[----:B------:R-:W-:Y:S01]  /*0080*/  CS2R R20, SRZ ;  /* 0x0000000000147805 */ /* 0x000fe2000001ff00 */
[----:B---3--:R-:W-:-:S07]  /*0090*/  IMAD.SHL.U32 R0, R0, 0x400, RZ ;  /* 0x0000040000007824 */ /* 0x008fce00078e00ff */
[----:B------:R-:W-:Y:S05]  /*00a0*/  BRA.U !UP0, `(.L_x_0) ;  /* 0x0000000508007547 */ /* 0x000fea000b800000 */
[----:B------:R-:W0:Y:S01]  /*00b0*/  S2R R5, SR_TID.X ;  /* 0x0000000000057919 */ /* 0x000e220000002100 */
[----:B------:R-:W1:Y:S01]  /*00c0*/  LDCU UR4, c[0x0][0x398] ;  /* 0x00007300ff0477ac */ /* 0x000e620008000800 */
[----:B------:R-:W2:Y:S01]  /*00d0*/  LDC.64 R10, c[0x0][0x380] ;  /* 0x0000e000ff0a7b82 */ /* 0x000ea20000000a00 */
[----:B------:R-:W-:Y:S01]  /*00e0*/  CS2R R20, SRZ ;  /* 0x0000000000147805 */ /* 0x000fe2000001ff00 */
[----:B0-----:R-:W-:Y:S01]  /*00f0*/  IMAD.IADD R2, R0, 0x1, R5 ;  /* 0x0000000100027824 */ /* 0x001fe200078e0205 */
[----:B------:R-:W-:-:S03]  /*0100*/  LOP3.LUT R6, RZ, R5, RZ, 0x33, !PT ;  /* 0x00000005ff067212 */ /* 0x000fc600078e33ff */
[C---:B------:R-:W-:Y:S01]  /*0110*/  VIADD R4, R2.reuse, 0x1000 ;  /* 0x0000100002047836 */ /* 0x040fe20000000000 */
[C---:B------:R-:W-:Y:S02]  /*0120*/  IADD3 R3, PT, PT, R2.reuse, 0x800, RZ ;  /* 0x0000080002037810 */ /* 0x040fe40007ffe0ff */
[----:B------:R-:W-:Y:S02]  /*0130*/  IADD3 R24, PT, PT, R2, 0x1800, RZ ;  /* 0x0000180002187810 */ /* 0x000fe40007ffe0ff */
[C---:B-1----:R-:W-:Y:S01]  /*0140*/  VIMNMX.U32 R5, PT, PT, R3.reuse, UR4, !PT ;  /* 0x0000000403057c48 */ /* 0x042fe2000ffe0000 */
[----:B--2---:R-:W-:Y:S01]  /*0150*/  IMAD.WIDE.U32 R8, R3, 0x8, R10 ;  /* 0x0000000803087825 */ /* 0x004fe200078e000a */
[----:B------:R-:W-:Y:S02]  /*0160*/  UMOV UR4, URZ ;  /* 0x000000ff00047c82 */ /* 0x000fe40008000000 */
[----:B------:R-:W-:Y:S01]  /*0170*/  IADD3 R5, PT, PT, -R0, R5, R6 ;  /* 0x0000000500057210 */ /* 0x000fe20007ffe106 */
[----:B------:R-:W-:-:S03]  /*0180*/  IMAD.WIDE.U32 R6, R2, 0x8, R10 ;  /* 0x0000000802067825 */ /* 0x000fc600078e000a */
[----:B------:R-:W-:Y:S01]  /*0190*/  LOP3.LUT R25, R5, 0x1800, RZ, 0xc0, !PT ;  /* 0x0000180005197812 */ /* 0x000fe200078ec0ff */
[----:B------:R-:W-:-:S07]  /*01a0*/  IMAD.WIDE.U32 R10, R4, 0x8, R10 ;  /* 0x00000008040a7825 */ /* 0x000fce00078e000a */
.L_x_6:
[----:B------:R-:W0:Y:S01]  /*01b0*/  LDCU.64 UR8, c[0x0][0x398] ;  /* 0x00007300ff0877ac */ /* 0x000e220008000a00 */
[----:B------:R-:W-:Y:S01]  /*01c0*/  BSSY.RECONVERGENT B0, `(.L_x_1) ;  /* 0x000002d000007945 */ /* 0x000fe20003800200 */
[----:B------:R-:W-:Y:S01]  /*01d0*/  UIADD3 UR4, UPT, UPT, UR4, 0x1, URZ ;  /* 0x0000000104047890 */ /* 0x000fe2000fffe0ff */
[----:B0-----:R-:W-:-:S03]  /*01e0*/  ISETP.GE.U32.AND P0, PT, R2, UR8, PT ;  /* 0x0000000802007c0c */ /* 0x001fc6000bf06070 */
[----:B------:R-:W-:-:S10]  /*01f0*/  UISETP.NE.AND UP0, UPT, UR4, UR9, UPT ;  /* 0x000000090400728c */ /* 0x000fd4000bf05270 */
[----:B------:R-:W-:Y:S05]  /*0200*/  @P0 BRA `(.L_x_2) ;  /* 0x0000000000a00947 */ /* 0x000fea0003800000 */
[----:B------:R-:W-:Y:S01]  /*0210*/  ISETP.NE.AND P1, PT, R25, 0x1800, PT ;  /* 0x000018001900780c */ /* 0x000fe20003f25270 */
[----:B------:R-:W-:Y:S01]  /*0220*/  BSSY.RECONVERGENT B1, `(.L_x_3) ;  /* 0x0000010000017945 */ /* 0x000fe20003800200 */
[----:B------:R-:W-:Y:S01]  /*0230*/  ISETP.GE.U32.AND P0, PT, R5, 0x1800, PT ;  /* 0x000018000500780c */ /* 0x000fe20003f06070 */
[----:B------:R-:W-:-:S10]  /*0240*/  IMAD.MOV.U32 R16, RZ, RZ, R2 ;  /* 0x000000ffff107224 */ /* 0x000fd400078e0002 */
[----:B------:R-:W-:Y:S05]  /*0250*/  @!P1 BRA `(.L_x_4) ;  /* 0x0000000000309947 */ /* 0x000fea0003800000 */
[----:B------:R-:W2:Y:S01]  /*0260*/  LDG.E.64.STRONG.GPU R12, desc[UR6][R6.64] ;  /* 0x00000006060c7981 */ /* 0x000ea2000c1efb00 */
[----:B------:R-:W-:Y:S02]  /*0270*/  ISETP.NE.AND P1, PT, R25, RZ, PT ;  /* 0x000000ff1900720c */ /* 0x000fe40003f25270 */
[----:B------:R-:W-:Y:S01]  /*0280*/  MOV R16, R3 ;  /* 0x0000000300107202 */ /* 0x000fe20000000f00 */
[----:B--2---:R-:W-:-:S10]  /*0290*/  DADD R20, R20, R12 ;  /* 0x0000000014147229 */ /* 0x004fd4000000000c */
[----:B------:R-:W-:Y:S05]  /*02a0*/  @!P1 BRA `(.L_x_4) ;  /* 0x00000000001c9947 */ /* 0x000fea0003800000 */
[----:B------:R-:W-:Y:S01]  /*02b0*/  ISETP.NE.AND P1, PT, R25, 0x800, PT ;  /* 0x000008001900780c */ /* 0x000fe20003f25270 */
[----:B------:R-:W2:-:S12]  /*02c0*/  LDG.E.64.STRONG.GPU R12, desc[UR6][R8.64] ;  /* 0x00000006080c7981 */ /* 0x000e98000c1efb00 */
[----:B------:R-:W3:Y:S01]  /*02d0*/  @P1 LDG.E.64.STRONG.GPU R14, desc[UR6][R10.64] ;  /* 0x000000060a0e1981 */ /* 0x000ee2000c1efb00 */
[----:B------:R-:W-:Y:S01]  /*02e0*/  IMAD.MOV.U32 R16, RZ, RZ, R4 ;  /* 0x000000ffff107224 */ /* 0x000fe200078e0004 */
[----:B------:R-:W-:Y:S01]  /*02f0*/  @P1 MOV R16, R24 ;  /* 0x0000001800101202 */ /* 0x000fe20000000f00 */
[----:B--2---:R-:W-:-:S08]  /*0300*/  DADD R20, R20, R12 ;  /* 0x0000000014147229 */ /* 0x004fd0000000000c */
[----:B---3--:R-:W-:-:S11]  /*0310*/  @P1 DADD R20, R20, R14 ;  /* 0x0000000014141229 */ /* 0x008fd6000000000e */
.L_x_4:
[----:B------:R-:W-:Y:S05]  /*0320*/  BSYNC.RECONVERGENT B1 ;  /* 0x0000000000017941 */ /* 0x000fea0003800200 */
.L_x_3:
[----:B------:R-:W-:Y:S05]  /*0330*/  @!P0 BRA `(.L_x_2) ;  /* 0x0000000000548947 */ /* 0x000fea0003800000 */
[----:B------:R-:W0:Y:S01]  /*0340*/  LDC.64 R12, c[0x0][0x380] ;  /* 0x0000e000ff0c7b82 */ /* 0x000e220000000a00 */
[----:B------:R-:W-:-:S07]  /*0350*/  VIADD R27, R16, 0x1000 ;  /* 0x00001000101b7836 */ /* 0x000fce0000000000 */
.L_x_5:
[C---:B------:R-:W-:Y:S01]  /*0360*/  IADD3 R19, PT, PT, R27.reuse, -0x1000, RZ ;  /* 0xfffff0001b137810 */ /* 0x040fe20007ffe0ff */
[----:B------:R-:W-:-:S04]  /*0370*/  VIADD R29, R27, 0xfffff800 ;  /* 0xfffff8001b1d7836 */ /* 0x000fc80000000000 */
[----:B0-----:R-:W-:-:S06]  /*0380*/  IMAD.WIDE.U32 R18, R19, 0x8, R12 ;  /* 0x0000000813127825 */ /* 0x001fcc00078e000c */
[----:B------:R-:W2:Y:S01]  /*0390*/  LDG.E.64.STRONG.GPU R18, desc[UR6][R18.64] ;  /* 0x0000000612127981 */ /* 0x000ea2000c1efb00 */
[----:B------:R-:W-:-:S05]  /*03a0*/  IMAD.WIDE.U32 R28, R29, 0x8, R12 ;  /* 0x000000081d1c7825 */ /* 0x000fca00078e000c */
[----:B------:R-:W3:Y:S01]  /*03b0*/  LDG.E.64.STRONG.GPU R16, desc[UR6][R28.64] ;  /* 0x000000061c107981 */ /* 0x000ee2000c1efb00 */
[C---:B------:R-:W-:Y:S01]  /*03c0*/  IMAD.WIDE.U32 R14, R27.reuse, 0x8, R12 ;  /* 0x000000081b0e7825 */ /* 0x040fe200078e000c */
[----:B------:R-:W-:-:S05]  /*03d0*/  IADD3 R23, PT, PT, R27, 0x800, RZ ;  /* 0x000008001b177810 */ /* 0x000fca0007ffe0ff */
[----:B------:R-:W4:Y:S01]  /*03e0*/  LDG.E.64.STRONG.GPU R14, desc[UR6][R14.64] ;  /* 0x000000060e0e7981 */ /* 0x000f22000c1efb00 */
[----:B------:R-:W-:-:S06]  /*03f0*/  IMAD.WIDE.U32 R22, R23, 0x8, R12 ;  /* 0x0000000817167825 */ /* 0x000fcc00078e000c */
[----:B------:R-:W5:Y:S01]  /*0400*/  LDG.E.64.STRONG.GPU R22, desc[UR6][R22.64] ;  /* 0x0000000616167981 */ /* 0x000f62000c1efb00 */
[----:B--2---:R-:W-:-:S08]  /*0410*/  DADD R18, R18, R20 ;  /* 0x0000000012127229 */ /* 0x004fd00000000014 */
[----:B---3--:R-:W-:Y:S01]  /*0420*/  DADD R16, R18, R16 ;  /* 0x0000000012107229 */ /* 0x008fe20000000010 */
[C---:B------:R-:W-:Y:S01]  /*0430*/  VIADD R18, R27.reuse, 0x1000 ;  /* 0x000010001b127836 */ /* 0x040fe20000000000 */
[----:B------:R-:W-:-:S04]  /*0440*/  IADD3 R27, PT, PT, R27, 0x2000, RZ ;  /* 0x000020001b1b7810 */ /* 0x000fc80007ffe0ff */
[----:B------:R-:W-:Y:S02]  /*0450*/  ISETP.GE.U32.AND P0, PT, R18, UR8, PT ;  /* 0x0000000812007c0c */ /* 0x000fe4000bf06070 */
[----:B----4-:R-:W-:-:S08]  /*0460*/  DADD R16, R16, R14 ;  /* 0x0000000010107229 */ /* 0x010fd0000000000e */
[----:B-----5:R-:W-:-:S03]  /*0470*/  DADD R20, R16, R22 ;  /* 0x0000000010147229 */ /* 0x020fc60000000016 */
[----:B------:R-:W-:Y:S08]  /*0480*/  @!P0 BRA `(.L_x_5) ;  /* 0xfffffffc00b48947 */ /* 0x000ff0000383ffff */
.L_x_2:
[----:B------:R-:W-:Y:S05]  /*0490*/  BSYNC.RECONVERGENT B0 ;  /* 0x0000000000007941 */ /* 0x000fea0003800200 */
.L_x_1:
[----:B------:R-:W-:Y:S05]  /*04a0*/  BRA.U UP0, `(.L_x_6) ;  /* 0xfffffffd00407547 */ /* 0x000fea000b83ffff */
.L_x_0:
[----:B------:R-:W0:Y:S02]  /*04b0*/  LDC.64 R2, c[0x0][0x380] ;  /* 0x0000e000ff027b82 */ /* 0x000e240000000a00 */
[----:B0-----:R-:W-:-:S05]  /*04c0*/  IMAD.WIDE R2, R0, 0x8, R2 ;  /* 0x0000000800027825 */ /* 0x001fca00078e0202 */
[----:B------:R-:W-:Y:S01]  /*04d0*/  STG.E.64 desc[UR6][R2.64], R20 ;  /* 0x0000001402007986 */ /* 0x000fe2000c101b06 */
[----:B------:R-:W-:Y:S05]  /*04e0*/  EXIT ;  /* 0x000000000000794d */ /* 0x000fea0003800000 */
.L_x_7:
[----:B------:R-:W-:-:S00]  /*04f0*/  BRA `(.L_x_7) ;  /* 0xfffffffc00fc7947 */ /* 0x000fc0000383ffff */
[----:B------:R-:W-:-:S00]  /*0500*/  NOP ;  /* 0x0000000000007918 */ /* 0x000fc00000000000 */
[----:B------:R-:W-:-:S00]  /*0510*/  NOP ;  /* 0x0000000000007918 */ /* 0x000fc00000000000 */
[----:B------:R-:W-:-:S00]  /*0520*/  NOP ;  /* 0x0000000000007918 */ /* 0x000fc00000000000 */
[----:B------:R-:W-:-:S00]  /*0530*/  NOP ;  /* 0x0000000000007918 */ /* 0x000fc00000000000 */
[----:B------:R-:W-:-:S00]  /*0540*/  NOP ;  /* 0x0000000000007918 */ /* 0x000fc00000000000 */
[----:B------:R-:W-:-:S00]  /*0550*/  NOP ;  /* 0x0000000000007918 */ /* 0x000fc00000000000 */
[----:B------:R-:W-:-:S00]  /*0560*/  NOP ;  /* 0x0000000000007918 */ /* 0x000fc00000000000 */
[----:B------:R-:W-:-:S00]  /*0570*/  NOP ;  /* 0x0000000000007918 */ /* 0x000fc00000000000 */
.L_x_25:


//--------------------- .text._Z8l2_chasePjS_S_jjj --------------------------
	.section	.text._Z8l2_chasePjS_S_jjj,"ax",@progbits
	.align	128
        .global         _Z8l2_chasePjS_S_jjj
        .type           _Z8l2_chasePjS_S_jjj,@function
        .size           _Z8l2_chasePjS_S_jjj,(.L_x_26 - _Z8l2_chasePjS_S_jjj)
        .other          _Z8l2_chasePjS_S_jjj,@"STO_CUDA_ENTRY STV_DEFAULT"
_Z8l2_chasePjS_S_jjj:
.text._Z8l2_chasePjS_S_jjj:
[----:B------:R-:W-:Y:S08]  /*0000*/  LDC R1, c[0x0][0x37c] ;  /* 0x0000df00ff017b82 */ /* 0x000ff00000000800 */
[----:B------:R-:W0:Y:S08]  /*0010*/  S2UR UR4, SR_VIRTUALSMID ;  /* 0x00000000000479c3 */ /* 0x000e300000004300 */
[----:B------:R-:W0:Y:S02]  /*0020*/  LDC R0, c[0x0][0x3a0] ;  /* 0x0000e800ff007b82 */ /* 0x000e240000000800 */
[----:B0-----:R-:W-:-:S13]  /*0030*/  ISETP.NE.AND P0, PT, R0, UR4, PT ;  /* 0x0000000400007c0c */ /* 0x001fda000bf05270 */
[----:B------:R-:W-:Y:S05]  /*0040*/  @P0 EXIT ;  /* 0x000000000000094d */ /* 0x000fea0003800000 */
[----:B------:R-:W0:Y:S01]  /*0050*/  LDCU UR5, c[0x0][0x398] ;  /* 0x00007300ff0577ac */ /* 0x000e220008000800 */
[----:B------:R-:W-:Y:S01]  /*0060*/  IMAD.MOV.U32 R0, RZ, RZ, RZ ;  /* 0x000000ffff007224 */ /* 0x000fe200078e00ff */
[----:B------:R-:W1:Y:S01]  /*0070*/  LDCU.64 UR14, c[0x0][0x358] ;  /* 0x00006b00ff0e77ac */ /* 0x000e620008000a00 */
[----:B0-----:R-:W-:-:S09]  /*0080*/  UISETP.NE.AND UP0, UPT, UR5, URZ, UPT ;  /* 0x000000ff0500728c */ /* 0x001fd2000bf05270 */
[----:B-1----:R-:W-:Y:S05]  /*0090*/  BRA.U !UP0, `(.L_x_8) ;  /* 0x0000000508887547 */ /* 0x002fea000b800000 */
[----:B------:R-:W-:Y:S01]  /*00a0*/  UISETP.GE.U32.AND UP0, UPT, UR5, 0x4, UPT ;  /* 0x000000040500788c */ /* 0x000fe2000bf06070 */
[----:B------:R-:W-:Y:S01]  /*00b0*/  IMAD.MOV.U32 R0, RZ, RZ, RZ ;  /* 0x000000ffff007224 */ /* 0x000fe200078e00ff */
[----:B------:R-:W-:Y:S01]  /*00c0*/  ULOP3.LUT UR8, UR5, 0x3, URZ, 0xc0, !UPT ;  /* 0x0000000305087892 */ /* 0x000fe2000f8ec0ff */
[----:B------:R-:W-:-:S06]  /*00d0*/  UMOV UR4, URZ ;  /* 0x000000ff00047c82 */ /* 0x000fcc0008000000 */
[----:B------:R-:W-:Y:S05]  /*00e0*/  BRA.U !UP0, `(.L_x_9) ;  /* 0x00000005083c7547 */ /* 0x000fea000b800000 */
[----:B------:R-:W-:Y:S01]  /*00f0*/  ULOP3.LUT UR4, UR5, 0xfffffffc, URZ, 0xc0, !UPT ;  /* 0xfffffffc05047892 */ /* 0x000fe2000f8ec0ff */
[----:B------:R-:W-:Y:S01]  /*0100*/  IMAD.MOV.U32 R0, RZ, RZ, RZ ;  /* 0x000000ffff007224 */ /* 0x000fe200078e00ff */
[----:B------:R-:W0:Y:S02]  /*0110*/  LDCU.64 UR6, c[0x0][0x390] ;  /* 0x00007200ff0677ac */ /* 0x000e240008000a00 */
[----:B------:R-:W-:-:S04]  /*0120*/  UIADD3 UR5, UPT, UPT, -UR4, URZ, URZ ;  /* 0x000000ff04057290 */ /* 0x000fc8000fffe1ff */
[----:B------:R-:W-:Y:S01]  /*0130*/  UISETP.GE.AND UP0, UPT, UR5, URZ, UPT ;  /* 0x000000ff0500728c */ /* 0x000fe2000bf06270 */
[----:B0-----:R-:W-:Y:S02]  /*0140*/  IMAD.U32 R2, RZ, RZ, UR6 ;  /* 0x00000006ff027e24 */ /* 0x001fe4000f8e00ff */
[----:B------:R-:W-:-:S06]  /*0150*/  IMAD.U32 R3, RZ, RZ, UR7 ;  /* 0x00000007ff037e24 */ /* 0x000fcc000f8e00ff */
[----:B------:R-:W-:Y:S05]  /*0160*/  BRA.U UP0, `(.L_x_10) ;  /* 0x0000000100e87547 */ /* 0x000fea000b800000 */
[----:B------:R-:W-:Y:S02]  /*0170*/  UIADD3 UR6, UPT, UPT, -UR5, URZ, URZ ;  /* 0x000000ff05067290 */ /* 0x000fe4000fffe1ff */
[----:B------:R-:W-:Y:S02]  /*0180*/  UPLOP3.LUT UP0, UPT, UPT, UPT, UPT, 0x80, 0x8 ;  /* 0x000000000008789c */ /* 0x000fe40003f0f070 */
[----:B------:R-:W-:-:S09]  /*0190*/  UISETP.GT.AND UP1, UPT, UR6, 0xc, UPT ;  /* 0x0000000c0600788c */ /* 0x000fd2000bf24270 */
[----:B------:R-:W-:Y:S05]  /*01a0*/  BRA.U !UP1, `(.L_x_11) ;  /* 0x00000001097c7547 */ /* 0x000fea000b800000 */
[----:B------:R-:W-:-:S11]  /*01b0*/  UPLOP3.LUT UP0, UPT, UPT, UPT, UPT, 0x40, 0x4 ;  /* 0x000000000004789c */ /* 0x000fd60003f0e870 */
.L_x_12:
[----:B------:R-:W2:Y:S04]  /*01c0*/  LDG.E.STRONG.GPU R5, desc[UR14][R2.64] ;  /* 0x0000000e02057981 */ /* 0x000ea8000c1ef900 */
[----:B------:R-:W2:Y:S04]  /*01d0*/  LDG.E.STRONG.GPU R4, desc[UR14][R2.64+0x4] ;  /* 0x0000040e02047981 */ /* 0x000ea8000c1ef900 */
[----:B------:R-:W3:Y:S04]  /*01e0*/  LDG.E.STRONG.GPU R7, desc[UR14][R2.64+0x8] ;  /* 0x0000080e02077981 */ /* 0x000ee8000c1ef900 */
[----:B------:R-:W3:Y:S04]  /*01f0*/  LDG.E.STRONG.GPU R6, desc[UR14][R2.64+0xc] ;  /* 0x00000c0e02067981 */ /* 0x000ee8000c1ef900 */
[----:B------:R-:W4:Y:S04]  /*0200*/  LDG.E.STRONG.GPU R9, desc[UR14][R2.64+0x10] ;  /* 0x0000100e02097981 */ /* 0x000f28000c1ef900 */
[----:B------:R-:W4:Y:S04]  /*0210*/  LDG.E.STRONG.GPU R8, desc[UR14][R2.64+0x14] ;  /* 0x0000140e02087981 */ /* 0x000f28000c1ef900 */
[----:B------:R-:W5:Y:S04]  /*0220*/  LDG.E.STRONG.GPU R11, desc[UR14][R2.64+0x18] ;  /* 0x0000180e020b7981 */ /* 0x000f68000c1ef900 */
        /* <DEDUP_REMOVED lines=8> */
[----:B------:R0:W5:Y:S01]  /*02b0*/  LDG.E.STRONG.GPU R18, desc[UR14][R2.64+0x3c] ;  /* 0x00003c0e02127981 */ /* 0x000162000c1ef900 */
[----:B------:R-:W-:-:S04]  /*02c0*/  UIADD3 UR5, UPT, UPT, UR5, 0x10, URZ ;  /* 0x0000001005057890 */ /* 0x000fc8000fffe0ff */
[----:B------:R-:W-:Y:S01]  /*02d0*/  UISETP.GE.AND UP1, UPT, UR5, -0xc, UPT ;  /* 0xfffffff40500788c */ /* 0x000fe2000bf26270 */
[----:B--2---:R-:W-:Y:S02]  /*02e0*/  IADD3 R4, PT, PT, R4, R5, R0 ;  /* 0x0000000504047210 */ /* 0x004fe40007ffe000 */
[----:B------:R-:W-:-:S05]  /*02f0*/  IADD3 R5, P0, PT, R2, 0x40, RZ ;  /* 0x0000004002057810 */ /* 0x000fca0007f1e0ff */
[----:B0-----:R-:W-:Y:S01]  /*0300*/  IMAD.X R3, RZ, RZ, R3, P0 ;  /* 0x000000ffff037224 */ /* 0x001fe200000e0603 */
[----:B---3--:R-:W-:Y:S01]  /*0310*/  IADD3 R4, PT, PT, R6, R7, R4 ;  /* 0x0000000706047210 */ /* 0x008fe20007ffe004 */
[----:B------:R-:W-:-:S03]  /*0320*/  IMAD.MOV.U32 R2, RZ, RZ, R5 ;  /* 0x000000ffff027224 */ /* 0x000fc600078e0005 */
[----:B----4-:R-:W-:-:S04]  /*0330*/  IADD3 R4, PT, PT, R8, R9, R4 ;  /* 0x0000000908047210 */ /* 0x010fc80007ffe004 */
[----:B-----5:R-:W-:-:S04]  /*0340*/  IADD3 R4, PT, PT, R10, R11, R4 ;  /* 0x0000000b0a047210 */ /* 0x020fc80007ffe004 */
[----:B------:R-:W-:-:S04]  /*0350*/  IADD3 R4, PT, PT, R12, R13, R4 ;  /* 0x0000000d0c047210 */ /* 0x000fc80007ffe004 */
[----:B------:R-:W-:-:S04]  /*0360*/  IADD3 R4, PT, PT, R14, R15, R4 ;  /* 0x0000000f0e047210 */ /* 0x000fc80007ffe004 */
[----:B------:R-:W-:-:S04]  /*0370*/  IADD3 R4, PT, PT, R16, R17, R4 ;  /* 0x0000001110047210 */ /* 0x000fc80007ffe004 */
[----:B------:R-:W-:Y:S01]  /*0380*/  IADD3 R0, PT, PT, R18, R19, R4 ;  /* 0x0000001312007210 */ /* 0x000fe20007ffe004 */
[----:B------:R-:W-:Y:S06]  /*0390*/  BRA.U !UP1, `(.L_x_12) ;  /* 0xfffffffd09887547 */ /* 0x000fec000b83ffff */
.L_x_11:
[----:B------:R-:W-:-:S04]  /*03a0*/  UIADD3 UR6, UPT, UPT, -UR5, URZ, URZ ;  /* 0x000000ff05067290 */ /* 0x000fc8000fffe1ff */
[----:B------:R-:W-:-:S09]  /*03b0*/  UISETP.GT.AND UP1, UPT, UR6, 0x4, UPT ;  /* 0x000000040600788c */ /* 0x000fd2000bf24270 */
[----:B------:R-:W-:Y:S05]  /*03c0*/  BRA.U !UP1, `(.L_x_13) ;  /* 0x0000000109487547 */ /* 0x000fea000b800000 */
[----:B------:R-:W2:Y:S04]  /*03d0*/  LDG.E.STRONG.GPU R5, desc[UR14][R2.64] ;  /* 0x0000000e02057981 */ /* 0x000ea8000c1ef900 */
[----:B------:R-:W2:Y:S04]  /*03e0*/  LDG.E.STRONG.GPU R4, desc[UR14][R2.64+0x4] ;  /* 0x0000040e02047981 */ /* 0x000ea8000c1ef900 */
[----:B------:R-:W3:Y:S04]  /*03f0*/  LDG.E.STRONG.GPU R7, desc[UR14][R2.64+0x8] ;  /* 0x0000080e02077981 */ /* 0x000ee8000c1ef900 */
[----:B------:R-:W3:Y:S04]  /*0400*/  LDG.E.STRONG.GPU R6, desc[UR14][R2.64+0xc] ;  /* 0x00000c0e02067981 */ /* 0x000ee8000c1ef900 */
[----:B------:R-:W4:Y:S04]  /*0410*/  LDG.E.STRONG.GPU R9, desc[UR14][R2.64+0x10] ;  /* 0x0000100e02097981 */ /* 0x000f28000c1ef900 */
[----:B------:R-:W4:Y:S04]  /*0420*/  LDG.E.STRONG.GPU R8, desc[UR14][R2.64+0x14] ;  /* 0x0000140e02087981 */ /* 0x000f28000c1ef900 */
[----:B------:R-:W5:Y:S04]  /*0430*/  LDG.E.STRONG.GPU R11, desc[UR14][R2.64+0x18] ;  /* 0x0000180e020b7981 */ /* 0x000f68000c1ef900 */
[----:B------:R0:W5:Y:S01]  /*0440*/  LDG.E.STRONG.GPU R10, desc[UR14][R2.64+0x1c] ;  /* 0x00001c0e020a7981 */ /* 0x000162000c1ef900 */
[----:B------:R-:W-:-:S02]  /*0450*/  UIADD3 UR5, UPT, UPT, UR5, 0x8, URZ ;  /* 0x0000000805057890 */ /* 0x000fc4000fffe0ff */
[----:B------:R-:W-:Y:S01]  /*0460*/  UPLOP3.LUT UP0, UPT, UPT, UPT, UPT, 0x40, 0x4 ;  /* 0x000000000004789c */ /* 0x000fe20003f0e870 */
[----:B--2---:R-:W-:Y:S02]  /*0470*/  IADD3 R4, PT, PT, R4, R5, R0 ;  /* 0x0000000504047210 */ /* 0x004fe40007ffe000 */
[----:B------:R-:W-:-:S05]  /*0480*/  IADD3 R5, P0, PT, R2, 0x20, RZ ;  /* 0x0000002002057810 */ /* 0x000fca0007f1e0ff */
[----:B0-----:R-:W-:Y:S01]  /*0490*/  IMAD.MOV.U32 R2, RZ, RZ, R5 ;  /* 0x000000ffff027224 */ /* 0x001fe200078e0005 */
[----:B---3--:R-:W-:Y:S01]  /*04a0*/  IADD3 R4, PT, PT, R6, R7, R4 ;  /* 0x0000000706047210 */ /* 0x008fe20007ffe004 */
[----:B------:R-:W-:-:S04]  /*04b0*/  IMAD.X R6, RZ, RZ, R3, P0 ;  /* 0x000000ffff067224 */ /* 0x000fc800000e0603 */
[----:B------:R-:W-:Y:S01]  /*04c0*/  IMAD.MOV.U32 R3, RZ, RZ, R6 ;  /* 0x000000ffff037224 */ /* 0x000fe200078e0006 */
[----:B----4-:R-:W-:-:S04]  /*04d0*/  IADD3 R4, PT, PT, R8, R9, R4 ;  /* 0x0000000908047210 */ /* 0x010fc80007ffe004 */
[----:B-----5:R-:W-:-:S07]  /*04e0*/  IADD3 R0, PT, PT, R10, R11, R4 ;  /* 0x0000000b0a007210 */ /* 0x020fce0007ffe004 */
.L_x_13:
[----:B------:R-:W-:-:S09]  /*04f0*/  UISETP.NE.OR UP0, UPT, UR5, URZ, UP0 ;  /* 0x000000ff0500728c */ /* 0x000fd20008705670 */
[----:B------:R-:W-:Y:S05]  /*0500*/  BRA.U !UP0, `(.L_x_9) ;  /* 0x0000000108347547 */ /* 0x000fea000b800000 */
.L_x_10:
[----:B------:R-:W2:Y:S04]  /*0510*/  LDG.E.STRONG.GPU R5, desc[UR14][R2.64] ;  /* 0x0000000e02057981 */ /* 0x000ea8000c1ef900 */
[----:B------:R-:W2:Y:S04]  /*0520*/  LDG.E.STRONG.GPU R4, desc[UR14][R2.64+0x4] ;  /* 0x0000040e02047981 */ /* 0x000ea8000c1ef900 */
[----:B------:R-:W3:Y:S04]  /*0530*/  LDG.E.STRONG.GPU R7, desc[UR14][R2.64+0x8] ;  /* 0x0000080e02077981 */ /* 0x000ee8000c1ef900 */
[----:B------:R0:W3:Y:S01]  /*0540*/  LDG.E.STRONG.GPU R6, desc[UR14][R2.64+0xc] ;  /* 0x00000c0e02067981 */ /* 0x0000e2000c1ef900 */
[----:B------:R-:W-:Y:S01]  /*0550*/  UIADD3 UR5, UPT, UPT, UR5, 0x4, URZ ;  /* 0x0000000405057890 */ /* 0x000fe2000fffe0ff */
[----:B------:R-:W-:-:S03]  /*0560*/  IADD3 R8, P0, PT, R2, 0x10, RZ ;  /* 0x0000001002087810 */ /* 0x000fc60007f1e0ff */
[----:B------:R-:W-:Y:S02]  /*0570*/  UISETP.NE.AND UP0, UPT, UR5, URZ, UPT ;  /* 0x000000ff0500728c */ /* 0x000fe4000bf05270 */
[----:B------:R-:W-:Y:S02]  /*0580*/  IMAD.X R9, RZ, RZ, R3, P0 ;  /* 0x000000ffff097224 */ /* 0x000fe400000e0603 */
[----:B0-----:R-:W-:Y:S02]  /*0590*/  IMAD.MOV.U32 R2, RZ, RZ, R8 ;  /* 0x000000ffff027224 */ /* 0x001fe400078e0008 */
[----:B------:R-:W-:Y:S01]  /*05a0*/  IMAD.MOV.U32 R3, RZ, RZ, R9 ;  /* 0x000000ffff037224 */ /* 0x000fe200078e0009 */
[----:B--2---:R-:W-:-:S04]  /*05b0*/  IADD3 R0, PT, PT, R4, R5, R0 ;  /* 0x0000000504007210 */ /* 0x004fc80007ffe000 */
[----:B---3--:R-:W-:Y:S01]  /*05c0*/  IADD3 R0, PT, PT, R6, R7, R0 ;  /* 0x0000000706007210 */ /* 0x008fe20007ffe000 */
[----:B------:R-:W-:Y:S06]  /*05d0*/  BRA.U UP0, `(.L_x_10) ;  /* 0xfffffffd00cc7547 */ /* 0x000fec000b83ffff */
.L_x_9:
[----:B------:R-:W-:-:S09]  /*05e0*/  UISETP.NE.AND UP0, UPT, UR8, URZ, UPT ;  /* 0x000000ff0800728c */ /* 0x000fd2000bf05270 */
[----:B------:R-:W-:Y:S05]  /*05f0*/  BRA.U !UP0, `(.L_x_8) ;  /* 0x0000000108307547 */ /* 0x000fea000b800000 */
[----:B------:R-:W0:Y:S01]  /*0600*/  LDCU.64 UR6, c[0x0][0x390] ;  /* 0x00007200ff0677ac */ /* 0x000e220008000a00 */
[----:B------:R-:W-:Y:S02]  /*0610*/  UIADD3 UR8, UPT, UPT, -UR8, URZ, URZ ;  /* 0x000000ff08087290 */ /* 0x000fe4000fffe1ff */
[----:B0-----:R-:W-:-:S12]  /*0620*/  UIMAD.WIDE.U32 UR4, UR4, 0x4, UR6 ;  /* 0x00000004040478a5 */ /* 0x001fd8000f8e0006 */
.L_x_14:
[----:B------:R-:W-:Y:S02]  /*0630*/  IMAD.U32 R3, RZ, RZ, UR5 ;  /* 0x00000005ff037e24 */ /* 0x000fe4000f8e00ff */
[----:B------:R-:W-:-:S05]  /*0640*/  IMAD.U32 R2, RZ, RZ, UR4 ;  /* 0x00000004ff027e24 */ /* 0x000fca000f8e00ff */
[----:B------:R-:W2:Y:S01]  /*0650*/  LDG.E.STRONG.GPU R3, desc[UR14][R2.64] ;  /* 0x0000000e02037981 */ /* 0x000ea2000c1ef900 */
[----:B------:R-:W-:Y:S02]  /*0660*/  UIADD3 UR4, UP0, UPT, UR4, 0x4, URZ ;  /* 0x0000000404047890 */ /* 0x000fe4000ff1e0ff */
[----:B------:R-:W-:Y:S02]  /*0670*/  UIADD3 UR8, UPT, UPT, UR8, 0x1, URZ ;  /* 0x0000000108087890 */ /* 0x000fe4000fffe0ff */
[----:B------:R-:W-:Y:S02]  /*0680*/  UIADD3.X UR5, UPT, UPT, URZ, UR5, URZ, UP0, !UPT ;  /* 0x00000005ff057290 */ /* 0x000fe400087fe4ff */
[----:B------:R-:W-:Y:S01]  /*0690*/  UISETP.NE.AND UP0, UPT, UR8, URZ, UPT ;  /* 0x000000ff0800728c */ /* 0x000fe2000bf05270 */
[----:B--2---:R-:W-:-:S08]  /*06a0*/  IMAD.IADD R0, R3, 0x1, R0 ;  /* 0x0000000103007824 */ /* 0x004fd000078e0200 */
[----:B------:R-:W-:Y:S05]  /*06b0*/  BRA.U UP0, `(.L_x_14) ;  /* 0xfffffffd00dc7547 */ /* 0x000fea000b83ffff */
.L_x_8:
[----:B------:R-:W0:Y:S08]  /*06c0*/  LDC R2, c[0x0][0x39c] ;  /* 0x0000e700ff027b82 */ /* 0x000e300000000800 */
[----:B------:R-:W-:Y:S01]  /*06d0*/  BAR.SYNC.DEFER_BLOCKING 0x0 ;  /* 0x0000000000007b1d */ /* 0x000fe20000010000 */
[----:B0-----:R-:W-:-:S13]  /*06e0*/  ISETP.NE.AND P0, PT, R2, RZ, PT ;  /* 0x000000ff0200720c */ /* 0x001fda0003f05270 */
[----:B------:R-:W-:Y:S05]  /*06f0*/  @!P0 BRA `(.L_x_15) ;  /* 0x0000000800808947 */ /* 0x000fea0003800000 */
[----:B------:R-:W0:Y:S01]  /*0700*/  S2R R3, SR_TID.X ;  /* 0x0000000000037919 */ /* 0x000e220000002100 */
[----:B------:R-:W0:Y:S01]  /*0710*/  LDC.64 R6, c[0x0][0x390] ;  /* 0x0000e400ff067b82 */ /* 0x000e220000000a00 */
[C---:B------:R-:W-:Y:S02]  /*0720*/  ISETP.GE.U32.AND P1, PT, R2.reuse, 0x8, PT ;  /* 0x000000080200780c */ /* 0x040fe40003f26070 */
[----:B------:R-:W-:Y:S01]  /*0730*/  LOP3.LUT R10, R2, 0x7, RZ, 0xc0, !PT ;  /* 0x00000007020a7812 */ /* 0x000fe200078ec0ff */
[----:B0-----:R-:W-:-:S04]  /*0740*/  IMAD.WIDE.U32 R6, R3, 0x4, R6 ;  /* 0x0000000403067825 */ /* 0x001fc800078e0006 */
[----:B------:R-:W-:-:S06]  /*0750*/  IMAD.MOV.U32 R3, RZ, RZ, RZ ;  /* 0x000000ffff037224 */ /* 0x000fcc00078e00ff */
[----:B------:R-:W-:Y:S05]  /*0760*/  @!P1 BRA `(.L_x_16) ;  /* 0x0000000400189947 */ /* 0x000fea0003800000 */
[----:B------:R-:W0:Y:S01]  /*0770*/  S2UR UR6, SR_CgaCtaId ;  /* 0x00000000000679c3 */ /* 0x000e220000008800 */
[----:B------:R-:W-:Y:S01]  /*0780*/  UMOV UR4, 0x400 ;  /* 0x0000040000047882 */ /* 0x000fe20000000000 */
[----:B------:R-:W-:Y:S01]  /*0790*/  LOP3.LUT R3, R2, 0xfffffff8, RZ, 0xc0, !PT ;  /* 0xfffffff802037812 */ /* 0x000fe200078ec0ff */
[----:B------:R-:W-:-:S04]  /*07a0*/  UIADD3 UR5, UPT, UPT, UR4, 0x4000, URZ ;  /* 0x0000400004057890 */ /* 0x000fc8000fffe0ff */
[----:B------:R-:W-:Y:S01]  /*07b0*/  IMAD.MOV R4, RZ, RZ, -R3 ;  /* 0x000000ffff047224 */ /* 0x000fe200078e0a03 */
[----:B0-----:R-:W-:Y:S02]  /*07c0*/  ULEA UR4, UR6, UR4, 0x18 ;  /* 0x0000000406047291 */ /* 0x001fe4000f8ec0ff */
[----:B------:R-:W-:Y:S02]  /*07d0*/  ULEA UR5, UR6, UR5, 0x18 ;  /* 0x0000000506057291 */ /* 0x000fe4000f8ec0ff */
[----:B------:R-:W-:Y:S02]  /*07e0*/  UIADD3 UR4, UPT, UPT, UR4, 0x10, URZ ;  /* 0x0000001004047890 */ /* 0x000fe4000fffe0ff */
[----:B------:R-:W-:-:S12]  /*07f0*/  UIADD3 UR5, UPT, UPT, UR5, 0x10, URZ ;  /* 0x0000001005057890 */ /* 0x000fd8000fffe0ff */
.L_x_17:
[----:B------:R-:W-:Y:S01]  /*0800*/  CS2R.32 R11, SR_CLOCKLO ;  /* 0x00000000000b7805 */ /* 0x000fe20000005000 */
[----:B------:R-:W2:Y:S04]  /*0810*/  LDG.E.STRONG.GPU R5, desc[UR14][R6.64] ;  /* 0x0000000e06057981 */ /* 0x000ea8000c1ef900 */
[----:B--2---:R0:W-:Y:S01]  /*0820*/  STS [UR5+-0x10], R5 ;  /* 0xfffff005ff007988 */ /* 0x0041e20008000805 */
[----:B------:R-:W-:Y:S01]  /*0830*/  IMAD.WIDE.U32 R8, R5, 0x4, R6 ;  /* 0x0000000405087825 */ /* 0x000fe200078e0006 */
[----:B------:R-:W-:-:S04]  /*0840*/  CS2R.32 R6, SR_CLOCKLO ;  /* 0x0000000000067805 */ /* 0x000fc80000005000 */
[----:B0-----:R-:W-:-:S05]  /*0850*/  IADD3 R5, PT, PT, R6, -0x23, -R11 ;  /* 0xffffffdd06057810 */ /* 0x001fca0007ffe80b */
[----:B------:R0:W-:Y:S01]  /*0860*/  STS [UR4+-0x10], R5 ;  /* 0xfffff005ff007988 */ /* 0x0001e20008000804 */
[----:B------:R-:W-:-:S03]  /*0870*/  CS2R.32 R11, SR_CLOCKLO ;  /* 0x00000000000b7805 */ /* 0x000fc60000005000 */
[----:B0-----:R-:W2:Y:S04]  /*0880*/  LDG.E.STRONG.GPU R5, desc[UR14][R8.64] ;  /* 0x0000000e08057981 */ /* 0x001ea8000c1ef900 */
        /* <DEDUP_REMOVED lines=21> */
[----:B--2---:R0:W-:Y:S01]  /*09e0*/  STS [UR5], R5 ;  /* 0x00000005ff007988 */ /* 0x0041e20008000805 */
[----:B------:R-:W-:Y:S01]  /*09f0*/  IMAD.WIDE.U32 R8, R5, 0x4, R6 ;  /* 0x0000000405087825 */ /* 0x000fe200078e0006 */
[----:B------:R-:W-:-:S04]  /*0a00*/  CS2R.32 R6, SR_CLOCKLO ;  /* 0x0000000000067805 */ /* 0x000fc80000005000 */
[----:B0-----:R-:W-:-:S05]  /*0a10*/  IADD3 R5, PT, PT, R6, -0x23, -R11 ;  /* 0xffffffdd06057810 */ /* 0x001fca0007ffe80b */
[----:B------:R0:W-:Y:S01]  /*0a20*/  STS [UR4], R5 ;  /* 0x00000005ff007988 */ /* 0x0001e20008000804 */
[----:B------:R-:W-:-:S03]  /*0a30*/  CS2R.32 R11, SR_CLOCKLO ;  /* 0x00000000000b7805 */ /* 0x000fc60000005000 */
[----:B0-----:R-:W2:Y:S04]  /*0a40*/  LDG.E.STRONG.GPU R5, desc[UR14][R8.64] ;  /* 0x0000000e08057981 */ /* 0x001ea8000c1ef900 */
[----:B--2---:R0:W-:Y:S01]  /*0a50*/  STS [UR5+0x4], R5 ;  /* 0x00000405ff007988 */ /* 0x0041e20008000805 */
[----:B------:R-:W-:Y:S01]  /*0a60*/  IMAD.WIDE.U32 R6, R5, 0x4, R8 ;  /* 0x0000000405067825 */ /* 0x000fe200078e0008 */
[----:B------:R-:W-:-:S04]  /*0a70*/  CS2R.32 R8, SR_CLOCKLO ;  /* 0x0000000000087805 */ /* 0x000fc80000005000 */
[----:B0-----:R-:W-:-:S05]  /*0a80*/  IADD3 R5, PT, PT, R8, -0x23, -R11 ;  /* 0xffffffdd08057810 */ /* 0x001fca0007ffe80b */
[----:B------:R0:W-:Y:S01]  /*0a90*/  STS [UR4+0x4], R5 ;  /* 0x00000405ff007988 */ /* 0x0001e20008000804 */
        /* <DEDUP_REMOVED lines=11> */
[----:B------:R-:W-:-:S03]  /*0b50*/  CS2R.32 R8, SR_CLOCKLO ;  /* 0x0000000000087805 */ /* 0x000fc60000005000 */
[----:B------:R-:W-:Y:S01]  /*0b60*/  VIADD R4, R4, 0x8 ;  /* 0x0000000804047836 */ /* 0x000fe20000000000 */
[----:B0-----:R-:W-:Y:S01]  /*0b70*/  IADD3 R5, PT, PT, R8, -0x23, -R11 ;  /* 0xffffffdd08057810 */ /* 0x001fe20007ffe80b */
[----:B------:R-:W-:-:S03]  /*0b80*/  UIADD3 UR5, UPT, UPT, UR5, 0x20, URZ ;  /* 0x0000002005057890 */ /* 0x000fc6000fffe0ff */
[----:B------:R-:W-:Y:S01]  /*0b90*/  ISETP.NE.AND P1, PT, R4, RZ, PT ;  /* 0x000000ff0400720c */ /* 0x000fe20003f25270 */
[----:B------:R0:W-:Y:S01]  /*0ba0*/  STS [UR4+0xc], R5 ;  /* 0x00000c05ff007988 */ /* 0x0001e20008000804 */
[----:B------:R-:W-:-:S11]  /*0bb0*/  UIADD3 UR4, UPT, UPT, UR4, 0x20, URZ ;  /* 0x0000002004047890 */ /* 0x000fd6000fffe0ff */
[----:B0-----:R-:W-:Y:S05]  /*0bc0*/  @P1 BRA `(.L_x_17) ;  /* 0xfffffffc000c1947 */ /* 0x001fea000383ffff */
.L_x_16:
[----:B------:R-:W-:-:S13]  /*0bd0*/  ISETP.NE.AND P1, PT, R10, RZ, PT ;  /* 0x000000ff0a00720c */ /* 0x000fda0003f25270 */
[----:B------:R-:W-:Y:S05]  /*0be0*/  @!P1 BRA `(.L_x_15) ;  /* 0x0000000400449947 */ /* 0x000fea0003800000 */
[----:B------:R-:W-:Y:S02]  /*0bf0*/  ISETP.GE.U32.AND P1, PT, R10, 0x4, PT ;  /* 0x000000040a00780c */ /* 0x000fe40003f26070 */
[----:B------:R-:W-:-:S11]  /*0c00*/  LOP3.LUT R12, R2, 0x3, RZ, 0xc0, !PT ;  /* 0x00000003020c7812 */ /* 0x000fd600078ec0ff */
[----:B------:R-:W-:Y:S05]  /*0c10*/  @!P1 BRA `(.L_x_18) ;  /* 0x0000000000909947 */ /* 0x000fea0003800000 */
[----:B------:R-:W-:Y:S01]  /*0c20*/  CS2R.32 R10, SR_CLOCKLO ;  /* 0x00000000000a7805 */ /* 0x000fe20000005000 */
[----:B------:R-:W2:Y:S01]  /*0c30*/  LDG.E.STRONG.GPU R5, desc[UR14][R6.64] ;  /* 0x0000000e06057981 */ /* 0x000ea2000c1ef900 */
[----:B------:R-:W-:Y:S01]  /*0c40*/  MOV R11, 0x400 ;  /* 0x00000400000b7802 */ /* 0x000fe20000000f00 */
[----:B------:R-:W0:Y:S04]  /*0c50*/  S2R R13, SR_CgaCtaId ;  /* 0x00000000000d7919 */ /* 0x000e280000008800 */
[----:B------:R-:W-:-:S05]  /*0c60*/  VIADD R4, R11, 0x4000 ;  /* 0x000040000b047836 */ /* 0x000fca0000000000 */
[----:B0-----:R-:W-:-:S05]  /*0c70*/  LEA R4, R13, R4, 0x18 ;  /* 0x000000040d047211 */ /* 0x001fca00078ec0ff */
[----:B------:R-:W-:-:S05]  /*0c80*/  IMAD R4, R3, 0x4, R4 ;  /* 0x0000000403047824 */ /* 0x000fca00078e0204 */
[----:B--2---:R0:W-:Y:S01]  /*0c90*/  STS [R4], R5 ;  /* 0x0000000504007388 */ /* 0x0041e20000000800 */
[----:B------:R-:W-:Y:S01]  /*0ca0*/  IMAD.WIDE.U32 R8, R5, 0x4, R6 ;  /* 0x0000000405087825 */ /* 0x000fe200078e0006 */
[----:B0-----:R-:W-:Y:S02]  /*0cb0*/  CS2R.32 R5, SR_CLOCKLO ;  /* 0x0000000000057805 */ /* 0x001fe40000005000 */
[----:B------:R-:W-:Y:S02]  /*0cc0*/  LEA R6, R13, R11, 0x18 ;  /* 0x0000000b0d067211 */ /* 0x000fe400078ec0ff */
[----:B------:R-:W-:-:S03]  /*0cd0*/  IADD3 R5, PT, PT, R5, -0x23, -R10 ;  /* 0xffffffdd05057810 */ /* 0x000fc60007ffe80a */
[----:B------:R-:W-:-:S05]  /*0ce0*/  IMAD R10, R3, 0x4, R6 ;  /* 0x00000004030a7824 */ /* 0x000fca00078e0206 */
[----:B------:R0:W-:Y:S01]  /*0cf0*/  STS [R10], R5 ;  /* 0x000000050a007388 */ /* 0x0001e20000000800 */
[----:B------:R-:W-:-:S03]  /*0d00*/  CS2R.32 R11, SR_CLOCKLO ;  /* 0x00000000000b7805 */ /* 0x000fc60000005000 */
[----:B0-----:R-:W2:Y:S04]  /*0d10*/  LDG.E.STRONG.GPU R5, desc[UR14][R8.64] ;  /* 0x0000000e08057981 */ /* 0x001ea8000c1ef900 */
[----:B--2---:R0:W-:Y:S01]  /*0d20*/  STS [R4+0x4], R5 ;  /* 0x0000040504007388 */ /* 0x0041e20000000800 */
[----:B------:R-:W-:Y:S01]  /*0d30*/  IMAD.WIDE.U32 R6, R5, 0x4, R8 ;  /* 0x0000000405067825 */ /* 0x000fe200078e0008 */
[----:B------:R-:W-:-:S04]  /*0d40*/  CS2R.32 R8, SR_CLOCKLO ;  /* 0x0000000000087805 */ /* 0x000fc80000005000 */
[----:B0-----:R-:W-:-:S05]  /*0d50*/  IADD3 R5, PT, PT, R8, -0x23, -R11 ;  /* 0xffffffdd08057810 */ /* 0x001fca0007ffe80b */
[----:B------:R0:W-:Y:S01]  /*0d60*/  STS [R10+0x4], R5 ;  /* 0x000004050a007388 */ /* 0x0001e20000000800 */
        /* <DEDUP_REMOVED lines=11> */
[----:B0-----:R-:W-:-:S04]  /*0e20*/  CS2R.32 R4, SR_CLOCKLO ;  /* 0x0000000000047805 */ /* 0x001fc80000005000 */
[----:B------:R-:W-:Y:S01]  /*0e30*/  IADD3 R5, PT, PT, R4, -0x23, -R11 ;  /* 0xffffffdd04057810 */ /* 0x000fe20007ffe80b */
[----:B------:R-:W-:-:S04]  /*0e40*/  VIADD R3, R3, 0x4 ;  /* 0x0000000403037836 */ /* 0x000fc80000000000 */
[----:B------:R0:W-:Y:S03]  /*0e50*/  STS [R10+0xc], R5 ;  /* 0x00000c050a007388 */ /* 0x0001e60000000800 */
.L_x_18:
[----:B------:R-:W-:-:S13]  /*0e60*/  ISETP.NE.AND P1, PT, R12, RZ, PT ;  /* 0x000000ff0c00720c */ /* 0x000fda0003f25270 */
[----:B------:R-:W-:Y:S05]  /*0e70*/  @!P1 BRA `(.L_x_15) ;  /* 0x0000000000a09947 */ /* 0x000fea0003800000 */
[----:B------:R-:W-:-:S13]  /*0e80*/  ISETP.NE.AND P1, PT, R12, 0x1, PT ;  /* 0x000000010c00780c */ /* 0x000fda0003f25270 */
[----:B------:R-:W-:Y:S05]  /*0e90*/  @!P1 BRA `(.L_x_19) ;  /* 0x0000000000589947 */ /* 0x000fea0003800000 */
[----:B------:R-:W-:Y:S01]  /*0ea0*/  CS2R.32 R8, SR_CLOCKLO ;  /* 0x0000000000087805 */ /* 0x000fe20000005000 */
[----:B------:R-:W2:Y:S01]  /*0eb0*/  LDG.E.STRONG.GPU R9, desc[UR14][R6.64] ;  /* 0x0000000e06097981 */ /* 0x000ea2000c1ef900 */
[----:B0-----:R-:W-:Y:S01]  /*0ec0*/  MOV R10, 0x400 ;  /* 0x00000400000a7802 */ /* 0x001fe20000000f00 */
[----:B------:R-:W0:Y:S04]  /*0ed0*/  S2R R11, SR_CgaCtaId ;  /* 0x00000000000b7919 */ /* 0x000e280000008800 */
[----:B------:R-:W-:-:S05]  /*0ee0*/  VIADD R4, R10, 0x4000 ;  /* 0x000040000a047836 */ /* 0x000fca0000000000 */
[----:B0-----:R-:W-:-:S05]  /*0ef0*/  LEA R4, R11, R4, 0x18 ;  /* 0x000000040b047211 */ /* 0x001fca00078ec0ff */
[----:B------:R-:W-:-:S05]  /*0f00*/  IMAD R12, R3, 0x4, R4 ;  /* 0x00000004030c7824 */ /* 0x000fca00078e0204 */
[----:B--2---:R0:W-:Y:S01]  /*0f10*/  STS [R12], R9 ;  /* 0x000000090c007388 */ /* 0x0041e20000000800 */
[----:B------:R-:W-:Y:S01]  /*0f20*/  IMAD.WIDE.U32 R4, R9, 0x4, R6 ;  /* 0x0000000409047825 */ /* 0x000fe200078e0006 */
[----:B------:R-:W-:Y:S02]  /*0f30*/  CS2R.32 R7, SR_CLOCKLO ;  /* 0x0000000000077805 */ /* 0x000fe40000005000 */
[----:B------:R-:W-:Y:S02]  /*0f40*/  LEA R10, R11, R10, 0x18 ;  /* 0x0000000a0b0a7211 */ /* 0x000fe400078ec0ff */
[----:B------:R-:W-:-:S03]  /*0f50*/  IADD3 R6, PT, PT, R7, -0x23, -R8 ;  /* 0xffffffdd07067810 */ /* 0x000fc60007ffe808 */
[----:B0-----:R-:W-:-:S05]  /*0f60*/  IMAD R9, R3, 0x4, R10 ;  /* 0x0000000403097824 */ /* 0x001fca00078e020a */
[----:B------:R0:W-:Y:S01]  /*0f70*/  STS [R9], R6 ;  /* 0x0000000609007388 */ /* 0x0001e20000000800 */
[----:B------:R-:W-:-:S03]  /*0f80*/  CS2R.32 R8, SR_CLOCKLO ;  /* 0x0000000000087805 */ /* 0x000fc60000005000 */
[----:B------:R-:W2:Y:S04]  /*0f90*/  LDG.E.STRONG.GPU R11, desc[UR14][R4.64] ;  /* 0x0000000e040b7981 */ /* 0x000ea8000c1ef900 */
[----:B--2---:R1:W-:Y:S01]  /*0fa0*/  STS [R12+0x4], R11 ;  /* 0x0000040b0c007388 */ /* 0x0043e20000000800 */
[----:B0-----:R-:W-:Y:S01]  /*0fb0*/  IMAD.WIDE.U32 R6, R11, 0x4, R4 ;  /* 0x000000040b067825 */ /* 0x001fe200078e0004 */
[----:B------:R-:W-:-:S04]  /*0fc0*/  CS2R.32 R5, SR_CLOCKLO ;  /* 0x0000000000057805 */ /* 0x000fc80000005000 */
[----:B------:R-:W-:Y:S01]  /*0fd0*/  IADD3 R4, PT, PT, R5, -0x23, -R8 ;  /* 0xffffffdd05047810 */ /* 0x000fe20007ffe808 */
[----:B------:R-:W-:-:S04]  /*0fe0*/  VIADD R3, R3, 0x2 ;  /* 0x0000000203037836 */ /* 0x000fc80000000000 */
[----:B------:R1:W-:Y:S03]  /*0ff0*/  STS [R9+0x4], R4 ;  /* 0x0000040409007388 */ /* 0x0003e60000000800 */
.L_x_19:
[----:B-1----:R-:W-:-:S04]  /*1000*/  LOP3.LUT R4, R2, 0x1, RZ, 0xc0, !PT ;  /* 0x0000000102047812 */ /* 0x002fc800078ec0ff */
[----:B------:R-:W-:-:S13]  /*1010*/  ISETP.NE.U32.AND P1, PT, R4, 0x1, PT ;  /* 0x000000010400780c */ /* 0x000fda0003f25070 */
[----:B------:R-:W-:Y:S05]  /*1020*/  @P1 BRA `(.L_x_15) ;  /* 0x0000000000341947 */ /* 0x000fea0003800000 */
[----:B------:R-:W-:Y:S01]  /*1030*/  CS2R.32 R4, SR_CLOCKLO ;  /* 0x0000000000047805 */ /* 0x000fe20000005000 */
[----:B------:R-:W2:Y:S01]  /*1040*/  LDG.E.STRONG.GPU R6, desc[UR14][R6.64] ;  /* 0x0000000e06067981 */ /* 0x000ea2000c1ef900 */
[----:B------:R-:W-:Y:S01]  /*1050*/  MOV R8, 0x400 ;  /* 0x0000040000087802 */ /* 0x000fe20000000f00 */
[----:B------:R-:W1:Y:S04]  /*1060*/  S2R R9, SR_CgaCtaId ;  /* 0x0000000000097919 */ /* 0x000e680000008800 */
[----:B0-----:R-:W-:-:S05]  /*1070*/  VIADD R5, R8, 0x4000 ;  /* 0x0000400008057836 */ /* 0x001fca0000000000 */
[----:B-1----:R-:W-:-:S05]  /*1080*/  LEA R10, R9, R5, 0x18 ;  /* 0x00000005090a7211 */ /* 0x002fca00078ec0ff */
[----:B------:R-:W-:-:S05]  /*1090*/  IMAD R5, R3, 0x4, R10 ;  /* 0x0000000403057824 */ /* 0x000fca00078e020a */
[----:B--2---:R0:W-:Y:S02]  /*10a0*/  STS [R5], R6 ;  /* 0x0000000605007388 */ /* 0x0041e40000000800 */
[----:B0-----:R-:W-:Y:S02]  /*10b0*/  CS2R.32 R5, SR_CLOCKLO ;  /* 0x0000000000057805 */ /* 0x001fe40000005000 */
[----:B------:R-:W-:Y:S02]  /*10c0*/  LEA R8, R9, R8, 0x18 ;  /* 0x0000000809087211 */ /* 0x000fe400078ec0ff */
[----:B------:R-:W-:-:S03]  /*10d0*/  IADD3 R4, PT, PT, R5, -0x23, -R4 ;  /* 0xffffffdd05047810 */ /* 0x000fc60007ffe804 */
[----:B------:R-:W-:-:S05]  /*10e0*/  IMAD R3, R3, 0x4, R8 ;  /* 0x0000000403037824 */ /* 0x000fca00078e0208 */
[----:B------:R1:W-:Y:S02]  /*10f0*/  STS [R3], R4 ;  /* 0x0000000403007388 */ /* 0x0003e40000000800 */
.L_x_15:
[----:B------:R-:W-:Y:S06]  /*1100*/  BAR.SYNC.DEFER_BLOCKING 0x0 ;  /* 0x0000000000007b1d */ /* 0x000fec0000010000 */
[----:B------:R-:W-:Y:S05]  /*1110*/  @!P0 EXIT ;  /* 0x000000000000894d */ /* 0x000fea0003800000 */
[C---:B------:R-:W-:Y:S01]  /*1120*/  ISETP.GE.U32.AND P1, PT, R2.reuse, 0x8, PT ;  /* 0x000000080200780c */ /* 0x040fe20003f26070 */
[----:B-1----:R-:W-:Y:S01]  /*1130*/  IMAD.MOV.U32 R3, RZ, RZ, RZ ;  /* 0x000000ffff037224 */ /* 0x002fe200078e00ff */
[----:B------:R-:W-:-:S04]  /*1140*/  LOP3.LUT R28, R2, 0x7, RZ, 0xc0, !PT ;  /* 0x00000007021c7812 */ /* 0x000fc800078ec0ff */
[----:B------:R-:W-:-:S07]  /*1150*/  ISETP.NE.AND P0, PT, R28, RZ, PT ;  /* 0x000000ff1c00720c */ /* 0x000fce0003f05270 */
[----:B------:R-:W-:Y:S06]  /*1160*/  @!P1 BRA `(.L_x_20) ;  /* 0x0000000000e89947 */ /* 0x000fec0003800000 */
[----:B------:R-:W1:Y:S01]  /*1170*/  LDCU.128 UR4, c[0x0][0x380] ;  /* 0x00007000ff0477ac */ /* 0x000e620008000c00 */
[----:B------:R-:W2:Y:S01]  /*1180*/  S2UR UR11, SR_CgaCtaId ;  /* 0x00000000000b79c3 */ /* 0x000ea20000008800 */
[----:B------:R-:W-:Y:S01]  /*1190*/  LOP3.LUT R3, R2, 0xfffffff8, RZ, 0xc0, !PT ;  /* 0xfffffff802037812 */ /* 0x000fe200078ec0ff */
[----:B------:R-:W-:Y:S02]  /*11a0*/  UMOV UR10, 0x400 ;  /* 0x00000400000a7882 */ /* 0x000fe40000000000 */
[----:B------:R-:W-:Y:S02]  /*11b0*/  UIADD3 UR12, UPT, UPT, UR10, 0x4000, URZ ;  /* 0x000040000a0c7890 */ /* 0x000fe4000fffe0ff */
[----:B------:R-:W-:Y:S01]  /*11c0*/  IMAD.MOV R24, RZ, RZ, -R3 ;  /* 0x000000ffff187224 */ /* 0x000fe200078e0a03 */
[----:B-1----:R-:W-:Y:S02]  /*11d0*/  UIADD3 UR8, UP0, UPT, UR4, 0x10, URZ ;  /* 0x0000001004087890 */ /* 0x002fe4000ff1e0ff */
[----:B------:R-:W-:-:S02]  /*11e0*/  UIADD3 UR6, UP1, UPT, UR6, 0x10, URZ ;  /* 0x0000001006067890 */ /* 0x000fc4000ff3e0ff */
[----:B------:R-:W-:Y:S02]  /*11f0*/  UIADD3.X UR9, UPT, UPT, URZ, UR5, URZ, UP0, !UPT ;  /* 0x00000005ff097290 */ /* 0x000fe400087fe4ff */
[----:B------:R-:W-:Y:S01]  /*1200*/  UIADD3.X UR7, UPT, UPT, URZ, UR7, URZ, UP1, !UPT ;  /* 0x00000007ff077290 */ /* 0x000fe20008ffe4ff */
[----:B------:R-:W-:Y:S01]  /*1210*/  IMAD.U32 R26, RZ, RZ, UR8 ;  /* 0x00000008ff1a7e24 */ /* 0x000fe2000f8e00ff */
[----:B--2---:R-:W-:Y:S01]  /*1220*/  ULEA UR4, UR11, UR10, 0x18 ;  /* 0x0000000a0b047291 */ /* 0x004fe2000f8ec0ff */
[----:B------:R-:W-:Y:S01]  /*1230*/  IMAD.U32 R25, RZ, RZ, UR6 ;  /* 0x00000006ff197e24 */ /* 0x000fe2000f8e00ff */
[----:B------:R-:W-:Y:S01]  /*1240*/  ULEA UR12, UR11, UR12, 0x18 ;  /* 0x0000000c0b0c7291 */ /* 0x000fe2000f8ec0ff */
[----:B------:R-:W-:Y:S01]  /*1250*/  IMAD.U32 R21, RZ, RZ, UR9 ;  /* 0x00000009ff157e24 */ /* 0x000fe2000f8e00ff */
[----:B------:R-:W-:Y:S01]  /*1260*/  UIADD3 UR4, UPT, UPT, UR4, 0x10, URZ ;  /* 0x0000001004047890 */ /* 0x000fe2000fffe0ff */
[----:B------:R-:W-:Y:S01]  /*1270*/  IMAD.U32 R29, RZ, RZ, UR7 ;  /* 0x00000007ff1d7e24 */ /* 0x000fe2000f8e00ff */
[----:B------:R-:W-:-:S12]  /*1280*/  UIADD3 UR5, UPT, UPT, UR12, 0x10, URZ ;  /* 0x000000100c057890 */ /* 0x000fd8000fffe0ff */
.L_x_21:
[----:B0-----:R-:W0:Y:S01]  /*1290*/  LDS.128 R4, [UR5+-0x10] ;  /* 0xfffff005ff047984 */ /* 0x001e220008000c00 */
[----:B------:R-:W-:Y:S02]  /*12a0*/  IMAD.MOV.U32 R20, RZ, RZ, R26 ;  /* 0x000000ffff147224 */ /* 0x000fe400078e001a */
[----:B-1----:R-:W-:Y:S01]  /*12b0*/  IMAD.MOV.U32 R22, RZ, RZ, R25 ;  /* 0x000000ffff167224 */ /* 0x002fe200078e0019 */
[----:B------:R-:W1:Y:S01]  /*12c0*/  LDS.128 R8, [UR4+-0x10] ;  /* 0xfffff004ff087984 */ /* 0x000e620008000c00 */
[----:B------:R-:W-:Y:S01]  /*12d0*/  IMAD.MOV.U32 R23, RZ, RZ, R29 ;  /* 0x000000ffff177224 */ /* 0x000fe200078e001d */
[----:B------:R-:W-:Y:S01]  /*12e0*/  IADD3 R26, P2, PT, R20, 0x20, RZ ;  /* 0x00000020141a7810 */ /* 0x000fe20007f5e0ff */
[----:B------:R-:W-:Y:S01]  /*12f0*/  VIADD R24, R24, 0x8 ;  /* 0x0000000818187836 */ /* 0x000fe20000000000 */
[----:B------:R-:W2:Y:S01]  /*1300*/  LDS.128 R12, [UR5] ;  /* 0x00000005ff0c7984 */ /* 0x000ea20008000c00 */
[----:B------:R-:W-:-:S03]  /*1310*/  UIADD3 UR5, UPT, UPT, UR5, 0x20, URZ ;  /* 0x0000002005057890 */ /* 0x000fc6000fffe0ff */
[----:B------:R-:W3:Y:S01]  /*1320*/  LDS.128 R16, [UR4] ;  /* 0x00000004ff107984 */ /* 0x000ee20008000c00 */
[----:B------:R-:W-:Y:S01]  /*1330*/  ISETP.NE.AND P1, PT, R24, RZ, PT ;  /* 0x000000ff1800720c */ /* 0x000fe20003f25270 */
[----:B------:R-:W-:Y:S01]  /*1340*/  UIADD3 UR4, UPT, UPT, UR4, 0x20, URZ ;  /* 0x0000002004047890 */ /* 0x000fe2000fffe0ff */
[----:B0-----:R-:W-:Y:S02]  /*1350*/  IMAD.IADD R27, R4, 0x1, R0 ;  /* 0x00000001041b7824 */ /* 0x001fe400078e0200 */
[C---:B------:R-:W-:Y:S01]  /*1360*/  IMAD.IADD R5, R0.reuse, 0x1, R5 ;  /* 0x0000000100057824 */ /* 0x040fe200078e0205 */
[----:B-1----:R-:W-:Y:S01]  /*1370*/  STG.E desc[UR14][R20.64+-0x10], R8 ;  /* 0xfffff00814007986 */ /* 0x002fe2000c10190e */
[C---:B------:R-:W-:Y:S02]  /*1380*/  IMAD.IADD R25, R0.reuse, 0x1, R6 ;  /* 0x0000000100197824 */ /* 0x040fe400078e0206 */
[----:B------:R-:W-:Y:S01]  /*1390*/  IMAD.IADD R7, R0, 0x1, R7 ;  /* 0x0000000100077824 */ /* 0x000fe200078e0207 */
[----:B------:R0:W-:Y:S01]  /*13a0*/  STG.E desc[UR14][R22.64+-0x10], R27 ;  /* 0xfffff01b16007986 */ /* 0x0001e2000c10190e */
[----:B--2---:R-:W-:-:S02]  /*13b0*/  IMAD.IADD R29, R12, 0x1, R0 ;  /* 0x000000010c1d7824 */ /* 0x004fc400078e0200 */
[C---:B------:R-:W-:Y:S01]  /*13c0*/  IMAD.IADD R13, R0.reuse, 0x1, R13 ;  /* 0x00000001000d7824 */ /* 0x040fe200078e020d */
[----:B------:R-:W-:Y:S01]  /*13d0*/  STG.E desc[UR14][R20.64+-0xc], R9 ;  /* 0xfffff40914007986 */ /* 0x000fe2000c10190e */
[----:B------:R-:W-:-:S03]  /*13e0*/  IMAD.IADD R15, R0, 0x1, R15 ;  /* 0x00000001000f7824 */ /* 0x000fc600078e020f */
[----:B------:R-:W-:Y:S04]  /*13f0*/  STG.E desc[UR14][R22.64+-0xc], R5 ;  /* 0xfffff40516007986 */ /* 0x000fe8000c10190e */
[----:B------:R-:W-:Y:S01]  /*1400*/  STG.E desc[UR14][R20.64+-0x8], R10 ;  /* 0xfffff80a14007986 */ /* 0x000fe2000c10190e */
[----:B0-----:R-:W-:-:S03]  /*1410*/  IMAD.IADD R27, R0, 0x1, R14 ;  /* 0x00000001001b7824 */ /* 0x001fc600078e020e */
[----:B------:R0:W-:Y:S04]  /*1420*/  STG.E desc[UR14][R22.64+-0x8], R25 ;  /* 0xfffff81916007986 */ /* 0x0001e8000c10190e */
[----:B------:R-:W-:Y:S04]  /*1430*/  STG.E desc[UR14][R20.64+-0x4], R11 ;  /* 0xfffffc0b14007986 */ /* 0x000fe8000c10190e */
[----:B------:R-:W-:Y:S04]  /*1440*/  STG.E desc[UR14][R22.64+-0x4], R7 ;  /* 0xfffffc0716007986 */ /* 0x000fe8000c10190e */
[----:B---3--:R-:W-:Y:S01]  /*1450*/  STG.E desc[UR14][R20.64], R16 ;  /* 0x0000001014007986 */ /* 0x008fe2000c10190e */
[----:B0-----:R-:W-:-:S03]  /*1460*/  IADD3 R25, P3, PT, R22, 0x20, RZ ;  /* 0x0000002016197810 */ /* 0x001fc60007f7e0ff */
[----:B------:R0:W-:Y:S04]  /*1470*/  STG.E desc[UR14][R22.64], R29 ;  /* 0x0000001d16007986 */ /* 0x0001e8000c10190e */
[----:B------:R-:W-:Y:S04]  /*1480*/  STG.E desc[UR14][R20.64+0x4], R17 ;  /* 0x0000041114007986 */ /* 0x000fe8000c10190e */
[----:B------:R-:W-:Y:S04]  /*1490*/  STG.E desc[UR14][R22.64+0x4], R13 ;  /* 0x0000040d16007986 */ /* 0x000fe8000c10190e */
[----:B------:R-:W-:Y:S01]  /*14a0*/  STG.E desc[UR14][R20.64+0x8], R18 ;  /* 0x0000081214007986 */ /* 0x000fe2000c10190e */
[----:B0-----:R-:W-:-:S03]  /*14b0*/  IMAD.X R29, RZ, RZ, R23, P3 ;  /* 0x000000ffff1d7224 */ /* 0x001fc600018e0617 */
[----:B------:R-:W-:Y:S04]  /*14c0*/  STG.E desc[UR14][R22.64+0x8], R27 ;  /* 0x0000081b16007986 */ /* 0x000fe8000c10190e */
[----:B------:R0:W-:Y:S04]  /*14d0*/  STG.E desc[UR14][R20.64+0xc], R19 ;  /* 0x00000c1314007986 */ /* 0x0001e8000c10190e */
[----:B------:R1:W-:Y:S01]  /*14e0*/  STG.E desc[UR14][R22.64+0xc], R15 ;  /* 0x00000c0f16007986 */ /* 0x0003e2000c10190e */
[----:B0-----:R-:W-:Y:S01]  /*14f0*/  IMAD.X R21, RZ, RZ, R21, P2 ;  /* 0x000000ffff157224 */ /* 0x001fe200010e0615 */
[----:B------:R-:W-:Y:S06]  /*1500*/  @P1 BRA `(.L_x_21) ;  /* 0xfffffffc00601947 */ /* 0x000fec000383ffff */
.L_x_20:
[----:B------:R-:W-:Y:S05]  /*1510*/  @!P0 EXIT ;  /* 0x000000000000894d */ /* 0x000fea0003800000 */
[----:B------:R-:W-:Y:S02]  /*1520*/  ISETP.GE.U32.AND P0, PT, R28, 0x4, PT ;  /* 0x000000041c00780c */ /* 0x000fe40003f06070 */
[----:B------:R-:W-:-:S04]  /*1530*/  LOP3.LUT R18, R2, 0x3, RZ, 0xc0, !PT ;  /* 0x0000000302127812 */ /* 0x000fc800078ec0ff */
[----:B------:R-:W-:-:S07]  /*1540*/  ISETP.NE.AND P1, PT, R18, RZ, PT ;  /* 0x000000ff1200720c */ /* 0x000fce0003f25270 */
[----:B------:R-:W-:Y:S06]  /*1550*/  @!P0 BRA `(.L_x_22) ;  /* 0x0000000000708947 */ /* 0x000fec0003800000 */
[----:B0-----:R-:W0:Y:S01]  /*1560*/  S2R R5, SR_CgaCtaId ;  /* 0x0000000000057919 */ /* 0x001e220000008800 */
[----:B------:R-:W-:Y:S01]  /*1570*/  MOV R4, 0x400 ;  /* 0x0000040000047802 */ /* 0x000fe20000000f00 */
[----:B------:R-:W2:Y:S04]  /*1580*/  LDC.64 R12, c[0x0][0x380] ;  /* 0x0000e000ff0c7b82 */ /* 0x000ea80000000a00 */
[----:B------:R-:W-:-:S04]  /*1590*/  VIADD R6, R4, 0x4000 ;  /* 0x0000400004067836 */ /* 0x000fc80000000000 */
[----:B-1----:R-:W1:Y:S01]  /*15a0*/  LDC.64 R14, c[0x0][0x388] ;  /* 0x0000e200ff0e7b82 */ /* 0x002e620000000a00 */
[----:B--2---:R-:W-:Y:S01]  /*15b0*/  IMAD.WIDE.U32 R12, R3, 0x4, R12 ;  /* 0x00000004030c7825 */ /* 0x004fe200078e000c */
[C---:B0-----:R-:W-:Y:S02]  /*15c0*/  LEA R6, R5.reuse, R6, 0x18 ;  /* 0x0000000605067211 */ /* 0x041fe400078ec0ff */
[----:B------:R-:W-:Y:S01]  /*15d0*/  LEA R16, R5, R4, 0x18 ;  /* 0x0000000405107211 */ /* 0x000fe200078ec0ff */
[----:B-1----:R-:W-:-:S04]  /*15e0*/  IMAD.WIDE.U32 R14, R3, 0x4, R14 ;  /* 0x00000004030e7825 */ /* 0x002fc800078e000e */
[C---:B------:R-:W-:Y:S02]  /*15f0*/  IMAD R17, R3.reuse, 0x4, R6 ;  /* 0x0000000403117824 */ /* 0x040fe400078e0206 */
[C---:B------:R-:W-:Y:S02]  /*1600*/  IMAD R16, R3.reuse, 0x4, R16 ;  /* 0x0000000403107824 */ /* 0x040fe400078e0210 */
[----:B------:R-:W-:Y:S01]  /*1610*/  VIADD R3, R3, 0x4 ;  /* 0x0000000403037836 */ /* 0x000fe20000000000 */
[----:B------:R-:W0:Y:S04]  /*1620*/  LDS.64 R10, [R17] ;  /* 0x00000000110a7984 */ /* 0x000e280000000a00 */
[----:B------:R-:W1:Y:S04]  /*1630*/  LDS.64 R4, [R16] ;  /* 0x0000000010047984 */ /* 0x000e680000000a00 */
[----:B------:R-:W2:Y:S04]  /*1640*/  LDS.64 R6, [R17+0x8] ;  /* 0x0000080011067984 */ /* 0x000ea80000000a00 */
[----:B------:R-:W3:Y:S01]  /*1650*/  LDS.64 R8, [R16+0x8] ;  /* 0x0000080010087984 */ /* 0x000ee20000000a00 */
[----:B0-----:R-:W-:-:S02]  /*1660*/  IMAD.IADD R19, R10, 0x1, R0 ;  /* 0x000000010a137824 */ /* 0x001fc400078e0200 */
[----:B------:R-:W-:Y:S01]  /*1670*/  IMAD.IADD R11, R0, 0x1, R11 ;  /* 0x00000001000b7824 */ /* 0x000fe200078e020b */
[----:B-1----:R4:W-:Y:S01]  /*1680*/  STG.E desc[UR14][R12.64], R4 ;  /* 0x000000040c007986 */ /* 0x0029e2000c10190e */
[----:B--2---:R-:W-:-:S03]  /*1690*/  IMAD.IADD R21, R6, 0x1, R0 ;  /* 0x0000000106157824 */ /* 0x004fc600078e0200 */
[----:B------:R4:W-:Y:S01]  /*16a0*/  STG.E desc[UR14][R14.64], R19 ;  /* 0x000000130e007986 */ /* 0x0009e2000c10190e */
[----:B------:R-:W-:-:S03]  /*16b0*/  IMAD.IADD R7, R0, 0x1, R7 ;  /* 0x0000000100077824 */ /* 0x000fc600078e0207 */
[----:B------:R4:W-:Y:S04]  /*16c0*/  STG.E desc[UR14][R12.64+0x4], R5 ;  /* 0x000004050c007986 */ /* 0x0009e8000c10190e */
[----:B------:R4:W-:Y:S04]  /*16d0*/  STG.E desc[UR14][R14.64+0x4], R11 ;  /* 0x0000040b0e007986 */ /* 0x0009e8000c10190e */
[----:B---3--:R4:W-:Y:S04]  /*16e0*/  STG.E desc[UR14][R12.64+0x8], R8 ;  /* 0x000008080c007986 */ /* 0x0089e8000c10190e */
[----:B------:R4:W-:Y:S04]  /*16f0*/  STG.E desc[UR14][R14.64+0x8], R21 ;  /* 0x000008150e007986 */ /* 0x0009e8000c10190e */
[----:B------:R4:W-:Y:S04]  /*1700*/  STG.E desc[UR14][R12.64+0xc], R9 ;  /* 0x00000c090c007986 */ /* 0x0009e8000c10190e */
[----:B------:R4:W-:Y:S02]  /*1710*/  STG.E desc[UR14][R14.64+0xc], R7 ;  /* 0x00000c070e007986 */ /* 0x0009e4000c10190e */
.L_x_22:
[----:B------:R-:W-:Y:S05]  /*1720*/  @!P1 EXIT ;  /* 0x000000000000994d */ /* 0x000fea0003800000 */
[----:B------:R-:W-:Y:S02]  /*1730*/  ISETP.NE.AND P0, PT, R18, 0x1, PT ;  /* 0x000000011200780c */ /* 0x000fe40003f05270 */
[----:B------:R-:W-:-:S04]  /*1740*/  LOP3.LUT R2, R2, 0x1, RZ, 0xc0, !PT ;  /* 0x0000000102027812 */ /* 0x000fc800078ec0ff */
[----:B------:R-:W-:-:S07]  /*1750*/  ISETP.NE.U32.AND P1, PT, R2, 0x1, PT ;  /* 0x000000010200780c */ /* 0x000fce0003f25070 */
[----:B------:R-:W-:Y:S06]  /*1760*/  @!P0 BRA `(.L_x_23) ;  /* 0x0000000000508947 */ /* 0x000fec0003800000 */
[----:B0---4-:R-:W0:Y:S01]  /*1770*/  S2R R5, SR_CgaCtaId ;  /* 0x0000000000057919 */ /* 0x011e220000008800 */
[----:B------:R-:W-:Y:S01]  /*1780*/  MOV R2, 0x400 ;  /* 0x0000040000027802 */ /* 0x000fe20000000f00 */
[----:B------:R-:W2:Y:S04]  /*1790*/  LDC.64 R6, c[0x0][0x388] ;  /* 0x0000e200ff067b82 */ /* 0x000ea80000000a00 */
[----:B------:R-:W-:Y:S02]  /*17a0*/  VIADD R4, R2, 0x4000 ;  /* 0x0000400002047836 */ /* 0x000fe40000000000 */
[----:B--2---:R-:W-:-:S03]  /*17b0*/  IMAD.WIDE.U32 R6, R3, 0x4, R6 ;  /* 0x0000000403067825 */ /* 0x004fc600078e0006 */
[C---:B0-----:R-:W-:Y:S02]  /*17c0*/  LEA R4, R5.reuse, R4, 0x18 ;  /* 0x0000000405047211 */ /* 0x041fe400078ec0ff */
[----:B------:R-:W-:-:S03]  /*17d0*/  LEA R2, R5, R2, 0x18 ;  /* 0x0000000205027211 */ /* 0x000fc600078ec0ff */
[C---:B------:R-:W-:Y:S02]  /*17e0*/  IMAD R10, R3.reuse, 0x4, R4 ;  /* 0x00000004030a7824 */ /* 0x040fe400078e0204 */
[C---:B------:R-:W-:Y:S01]  /*17f0*/  IMAD R2, R3.reuse, 0x4, R2 ;  /* 0x0000000403027824 */ /* 0x040fe200078e0202 */
[----:B------:R-:W0:Y:S03]  /*1800*/  LDC.64 R4, c[0x0][0x380] ;  /* 0x0000e000ff047b82 */ /* 0x000e260000000a00 */
[----:B------:R-:W2:Y:S04]  /*1810*/  LDS.64 R10, [R10] ;  /* 0x000000000a0a7984 */ /* 0x000ea80000000a00 */
[----:B------:R-:W3:Y:S01]  /*1820*/  LDS.64 R8, [R2] ;  /* 0x0000000002087984 */ /* 0x000ee20000000a00 */
[----:B0-----:R-:W-:-:S04]  /*1830*/  IMAD.WIDE.U32 R4, R3, 0x4, R4 ;  /* 0x0000000403047825 */ /* 0x001fc800078e0004 */
[----:B------:R-:W-:Y:S02]  /*1840*/  VIADD R3, R3, 0x2 ;  /* 0x0000000203037836 */ /* 0x000fe40000000000 */
[----:B--2---:R-:W-:Y:S02]  /*1850*/  IMAD.IADD R13, R10, 0x1, R0 ;  /* 0x000000010a0d7824 */ /* 0x004fe400078e0200 */
[----:B------:R-:W-:Y:S01]  /*1860*/  IMAD.IADD R11, R0, 0x1, R11 ;  /* 0x00000001000b7824 */ /* 0x000fe200078e020b */
[----:B---3--:R2:W-:Y:S04]  /*1870*/  STG.E desc[UR14][R4.64], R8 ;  /* 0x0000000804007986 */ /* 0x0085e8000c10190e */
[----:B------:R2:W-:Y:S04]  /*1880*/  STG.E desc[UR14][R6.64], R13 ;  /* 0x0000000d06007986 */ /* 0x0005e8000c10190e */
[----:B------:R2:W-:Y:S04]  /*1890*/  STG.E desc[UR14][R4.64+0x4], R9 ;  /* 0x0000040904007986 */ /* 0x0005e8000c10190e */
[----:B------:R2:W-:Y:S02]  /*18a0*/  STG.E desc[UR14][R6.64+0x4], R11 ;  /* 0x0000040b06007986 */ /* 0x0005e4000c10190e */
.L_x_23:
[----:B------:R-:W-:Y:S05]  /*18b0*/  @P1 EXIT ;  /* 0x000000000000194d */ /* 0x000fea0003800000 */
[----:B0-2-4-:R-:W0:Y:S01]  /*18c0*/  S2R R5, SR_CgaCtaId ;  /* 0x0000000000057919 */ /* 0x015e220000008800 */
[----:B------:R-:W-:Y:S01]  /*18d0*/  MOV R2, 0x400 ;  /* 0x0000040000027802 */ /* 0x000fe20000000f00 */
[----:B------:R-:W2:Y:S04]  /*18e0*/  LDC.64 R6, c[0x0][0x388] ;  /* 0x0000e200ff067b82 */ /* 0x000ea80000000a00 */
[----:B------:R-:W-:-:S05]  /*18f0*/  VIADD R4, R2, 0x4000 ;  /* 0x0000400002047836 */ /* 0x000fca0000000000 */
[C---:B0-----:R-:W-:Y:S02]  /*1900*/  LEA R4, R5.reuse, R4, 0x18 ;  /* 0x0000000405047211 */ /* 0x041fe400078ec0ff */
[----:B------:R-:W-:-:S03]  /*1910*/  LEA R8, R5, R2, 0x18 ;  /* 0x0000000205087211 */ /* 0x000fc600078ec0ff */
[C---:B------:R-:W-:Y:S02]  /*1920*/  IMAD R10, R3.reuse, 0x4, R4 ;  /* 0x00000004030a7824 */ /* 0x040fe400078e0204 */
[C---:B------:R-:W-:Y:S01]  /*1930*/  IMAD R8, R3.reuse, 0x4, R8 ;  /* 0x0000000403087824 */ /* 0x040fe200078e0208 */
[----:B------:R-:W0:Y:S02]  /*1940*/  LDC.64 R4, c[0x0][0x380] ;  /* 0x0000e000ff047b82 */ /* 0x000e240000000a00 */
[----:B------:R-:W3:Y:S04]  /*1950*/  LDS R11, [R10] ;  /* 0x000000000a0b7984 */ /* 0x000ee80000000800 */
[----:B------:R-:W4:Y:S01]  /*1960*/  LDS R9, [R8] ;  /* 0x0000000008097984 */ /* 0x000f220000000800 */
[----:B0-----:R-:W-:-:S04]  /*1970*/  IMAD.WIDE.U32 R4, R3, 0x4, R4 ;  /* 0x0000000403047825 */ /* 0x001fc800078e0004 */
[----:B--2---:R-:W-:-:S04]  /*1980*/  IMAD.WIDE.U32 R2, R3, 0x4, R6 ;  /* 0x0000000403027825 */ /* 0x004fc800078e0006 */
[----:B---3--:R-:W-:Y:S01]  /*1990*/  IMAD.IADD R11, R11, 0x1, R0 ;  /* 0x000000010b0b7824 */ /* 0x008fe200078e0200 */
[----:B----4-:R-:W-:Y:S04]  /*19a0*/  STG.E desc[UR14][R4.64], R9 ;  /* 0x0000000904007986 */ /* 0x010fe8000c10190e */
[----:B------:R-:W-:Y:S01]  /*19b0*/  STG.E desc[UR14][R2.64], R11 ;  /* 0x0000000b02007986 */ /* 0x000fe2000c10190e */
[----:B------:R-:W-:Y:S05]  /*19c0*/  EXIT ;  /* 0x000000000000794d */ /* 0x000fea0003800000 */
.L_x_24:
        /* <DEDUP_REMOVED lines=11> */
.L_x_26:


//--------------------- .nv.shared.reserved.0     --------------------------
	.section	.nv.shared.reserved.0,"aw",@nobits
	.weak		__nv_reservedSMEM_offset_0_alias
	.size		__nv_reservedSMEM_offset_0_alias, 0, 64
	.other		__nv_reservedSMEM_offset_0_alias,@"STO_CUDA_RESERVED_SHARED STV_DEFAULT"
__nv_reservedSMEM_offset_0_alias:
	.zero		0
	.zero		64


//--------------------- .nv.shared._Z8l2_chasePjS_S_jjj --------------------------
	.section	.nv.shared._Z8l2_chasePjS_S_jjj,"aw",@nobits
	.sectionflags	@""
	.align	4
.nv.shared._Z8l2_chasePjS_S_jjj:
	.zero		33792


//--------------------- .nv.constant0._Z5l2_bwPdS_Piji --------------------------
	.section	.nv.constant0._Z5l2_bwPdS_Piji,"a",@progbits
	.sectionflags	@""
	.align	4
.nv.constant0._Z5l2_bwPdS_Piji:
	.zero		928


//--------------------- .nv.constant0._Z8l2_chasePjS_S_jjj --------------------------
	.section	.nv.constant0._Z8l2_chasePjS_S_jjj,"a",@progbits
	.sectionflags	@""
	.align	4
.nv.constant0._Z8l2_chasePjS_S_jjj:
	.zero		932


//--------------------- SYMBOLS --------------------------

	.type		.nv.reservedSmem.offset0,@object
	.size		.nv.reservedSmem.offset0,0x4
	.type		.nv.reservedSmem.cap,@object
	.size		.nv.reservedSmem.cap,0x4
